def attn_fwd(
    Q,
    K,
    V,
    Out,
    Lse,
    sm_scale,
    stride_qz,
    stride_qh,
    stride_qm,
    stride_qk,
    stride_kz,
    stride_kh,
    stride_kn,
    stride_kk,
    stride_vz,
    stride_vh,
    stride_vn,
    stride_vk,
    stride_oz,
    stride_oh,
    stride_om,
    stride_ok,
    seqlen_q,
    seqlen_k,
    BLOCK_M: tl.constexpr,
    BLOCK_N: tl.constexpr,
    HEAD_DIM: tl.constexpr,
    CAUSAL: tl.constexpr,
):
    start_m = tl.program_id(0)
    off_hz = tl.program_id(1)
    q_off = off_hz * stride_qh
    k_off = off_hz * stride_kh
    v_off = off_hz * stride_vh
    offs_m = start_m * BLOCK_M + tl.arange(0, BLOCK_M)
    offs_d = tl.arange(0, HEAD_DIM)
    offs_n = tl.arange(0, BLOCK_N)
    q_ptrs = Q + q_off + offs_m[:, None] * stride_qm + offs_d[None, :] * stride_qk
    k_ptrs = K + k_off + offs_d[:, None] * stride_kk + offs_n[None, :] * stride_kn
    v_ptrs = V + v_off + offs_n[:, None] * stride_vn + offs_d[None, :] * stride_vk
    m_i = tl.full([BLOCK_M], float("-inf"), dtype=tl.float32)
    l_i = tl.zeros([BLOCK_M], dtype=tl.float32) + 1.0
    acc = tl.zeros([BLOCK_M, HEAD_DIM], dtype=tl.float32)
    q = tl.load(q_ptrs)
    acc, l_i, m_i = _attn_fwd_inner(
        acc,
        l_i,
        m_i,
        q,
        k_ptrs,
        v_ptrs,
        sm_scale,
        stride_kn,
        stride_vn,
        start_m,
        seqlen_k,
        BLOCK_M,
        BLOCK_N,
        HEAD_DIM,
        CAUSAL,
    )
    acc = acc / l_i[:, None]
    lse = m_i + tl.math.log2(l_i) / 1.4426950408889634
    o_ptrs = (
        Out
        + off_hz * stride_oh
        + offs_m[:, None] * stride_om
        + offs_d[None, :] * stride_ok
    )
    tl.store(o_ptrs, acc.to(Out.dtype.element_ty))
    tl.store(Lse + off_hz * seqlen_q + offs_m, lse)

# config = {"BLOCK_M": 32, "BLOCK_N": 128, "HEAD_DIM": 32, "arch": "sm_100", "causal": true, "dtype": "bf16", "num_stages": 2, "num_warps": 4}
# arch = sm_100


// ===== COMPILED SASS (sm_100a) =====

	.target	sm_100a

	.elftype	@"ET_EXEC"


//--------------------- .note.nv.tkinfo           --------------------------
	.section	.note.nv.tkinfo,"",@"SHT_NOTE"
	.sectionflags	@"SHF_NOTE_NV_TKINFO"
	.tkinfo
        /*0018*/ 	.word	0x00000081
        /*0030*/ 	.string	""
        /*0030*/ 	.string	"ptxas-blackwell"
        /*0030*/ 	.string	"Cuda compilation tools, release 12.9, V12.9.86"
        /*0030*/ 	.string	"Build cuda_12.9.r12.9/compiler.36037853_0"
        /*0030*/ 	.string	"-v  -suppress-debug-info  -lineinfo  -arch sm_100a "



//--------------------- .note.nv.cuver            --------------------------
	.section	.note.nv.cuver,"",@"SHT_NOTE"
	.sectionflags	@"SHF_NOTE_NV_CUVER"
        /*0018*/ 	.short	0x0001
        /*001a*/ 	.short	0x0064
        /*001c*/ 	.short	0x0001
        /*001e*/ 	.short	0x0000
        /*0020*/ 	.short	0x0001
        /*0022*/ 	.short	0x0000


//--------------------- .nv.info                  --------------------------
	.section	.nv.info,"",@"SHT_CUDA_INFO"
	.align	4


	//----- nvinfo : EIATTR_REGCOUNT
	.align		4
        /*0000*/ 	.byte	0x04, 0x2f
        /*0002*/ 	.short	(.L_2 - .L_1)
	.align		4
.L_1:
        /*0004*/ 	.word	index@(attn_fwd)
        /*0008*/ 	.word	0x000000ff


	//----- nvinfo : EIATTR_FRAME_SIZE
	.align		4
.L_2:
        /*000c*/ 	.byte	0x04, 0x11
        /*000e*/ 	.short	(.L_4 - .L_3)
	.align		4
.L_3:
        /*0010*/ 	.word	index@(attn_fwd)
        /*0014*/ 	.word	0x00000068


	//----- nvinfo : EIATTR_MIN_STACK_SIZE
	.align		4
.L_4:
        /*0018*/ 	.byte	0x04, 0x12
        /*001a*/ 	.short	(.L_6 - .L_5)
	.align		4
.L_5:
        /*001c*/ 	.word	index@(attn_fwd)
        /*0020*/ 	.word	0x00000068
.L_6:


//--------------------- .nv.info.attn_fwd         --------------------------
	.section	.nv.info.attn_fwd,"",@"SHT_CUDA_INFO"
	.sectionflags	@""
	.align	4


	//----- nvinfo : EIATTR_CUDA_API_VERSION
	.align		4
        /*0000*/ 	.byte	0x04, 0x37
        /*0002*/ 	.short	(.L_8 - .L_7)
.L_7:
        /*0004*/ 	.word	0x00000081


	//----- nvinfo : EIATTR_KPARAM_INFO
	.align		4
.L_8:
        /*0008*/ 	.byte	0x04, 0x17
        /*000a*/ 	.short	(.L_10 - .L_9)
.L_9:
        /*000c*/ 	.word	0x00000000
        /*0010*/ 	.short	0x0019
        /*0012*/ 	.short	0x0080
        /*0014*/ 	.byte	0x00, 0xf4, 0x21, 0x00


	//----- nvinfo : EIATTR_KPARAM_INFO
	.align		4
.L_10:
        /*0018*/ 	.byte	0x04, 0x17
        /*001a*/ 	.short	(.L_12 - .L_11)
.L_11:
        /*001c*/ 	.word	0x00000000
        /*0020*/ 	.short	0x0018
        /*0022*/ 	.short	0x0078
        /*0024*/ 	.byte	0x00, 0xf4, 0x21, 0x00


	//----- nvinfo : EIATTR_KPARAM_INFO
	.align		4
.L_12:
        /*0028*/ 	.byte	0x04, 0x17
        /*002a*/ 	.short	(.L_14 - .L_13)
.L_13:
        /*002c*/ 	.word	0x00000000
        /*0030*/ 	.short	0x0017
        /*0032*/ 	.short	0x0070
        /*0034*/ 	.byte	0x00, 0xf0, 0x11, 0x00


	//----- nvinfo : EIATTR_KPARAM_INFO
	.align		4
.L_14:
        /*0038*/ 	.byte	0x04, 0x17
        /*003a*/ 	.short	(.L_16 - .L_15)
.L_15:
        /*003c*/ 	.word	0x00000000
        /*0040*/ 	.short	0x0016
        /*0042*/ 	.short	0x006c
        /*0044*/ 	.byte	0x00, 0xf0, 0x11, 0x00


	//----- nvinfo : EIATTR_KPARAM_INFO
	.align		4
.L_16:
        /*0048*/ 	.byte	0x04, 0x17
        /*004a*/ 	.short	(.L_18 - .L_17)
.L_17:
        /*004c*/ 	.word	0x00000000
        /*0050*/ 	.short	0x0015
        /*0052*/ 	.short	0x0068
        /*0054*/ 	.byte	0x00, 0xf0, 0x11, 0x00


	//----- nvinfo : EIATTR_KPARAM_INFO
	.align		4
.L_18:
        /*0058*/ 	.byte	0x04, 0x17
        /*005a*/ 	.short	(.L_20 - .L_19)
.L_19:
        /*005c*/ 	.word	0x00000000
        /*0060*/ 	.short	0x0014
        /*0062*/ 	.short	0x0064
        /*0064*/ 	.byte	0x00, 0xf0, 0x11, 0x00


	//----- nvinfo : EIATTR_KPARAM_INFO
	.align		4
.L_20:
        /*0068*/ 	.byte	0x04, 0x17
        /*006a*/ 	.short	(.L_22 - .L_21)
.L_21:
        /*006c*/ 	.word	0x00000000
        /*0070*/ 	.short	0x0013
        /*0072*/ 	.short	0x0060
        /*0074*/ 	.byte	0x00, 0xf0, 0x11, 0x00


	//----- nvinfo : EIATTR_KPARAM_INFO
	.align		4
.L_22:
        /*0078*/ 	.byte	0x04, 0x17
        /*007a*/ 	.short	(.L_24 - .L_23)
.L_23:
        /*007c*/ 	.word	0x00000000
        /*0080*/ 	.short	0x0012
        /*0082*/ 	.short	0x005c
        /*0084*/ 	.byte	0x00, 0xf0, 0x11, 0x00


	//----- nvinfo : EIATTR_KPARAM_INFO
	.align		4
.L_24:
        /*0088*/ 	.byte	0x04, 0x17
        /*008a*/ 	.short	(.L_26 - .L_25)
.L_25:
        /*008c*/ 	.word	0x00000000
        /*0090*/ 	.short	0x0011
        /*0092*/ 	.short	0x0058
        /*0094*/ 	.byte	0x00, 0xf0, 0x11, 0x00


	//----- nvinfo : EIATTR_KPARAM_INFO
	.align		4
.L_26:
        /*0098*/ 	.byte	0x04, 0x17
        /*009a*/ 	.short	(.L_28 - .L_27)
.L_27:
        /*009c*/ 	.word	0x00000000
        /*00a0*/ 	.short	0x0010
        /*00a2*/ 	.short	0x0054
        /*00a4*/ 	.byte	0x00, 0xf0, 0x11, 0x00


	//----- nvinfo : EIATTR_KPARAM_INFO
	.align		4
.L_28:
        /*00a8*/ 	.byte	0x04, 0x17
        /*00aa*/ 	.short	(.L_30 - .L_29)
.L_29:
        /*00ac*/ 	.word	0x00000000
        /*00b0*/ 	.short	0x000f
        /*00b2*/ 	.short	0x0050
        /*00b4*/ 	.byte	0x00, 0xf0, 0x11, 0x00


	//----- nvinfo : EIATTR_KPARAM_INFO
	.align		4
.L_30:
        /*00b8*/ 	.byte	0x04, 0x17
        /*00ba*/ 	.short	(.L_32 - .L_31)
.L_31:
        /*00bc*/ 	.word	0x00000000
        /*00c0*/ 	.short	0x000e
        /*00c2*/ 	.short	0x004c
        /*00c4*/ 	.byte	0x00, 0xf0, 0x11, 0x00


	//----- nvinfo : EIATTR_KPARAM_INFO
	.align		4
.L_32:
        /*00c8*/ 	.byte	0x04, 0x17
        /*00ca*/ 	.short	(.L_34 - .L_33)
.L_33:
        /*00cc*/ 	.word	0x00000000
        /*00d0*/ 	.short	0x000d
        /*00d2*/ 	.short	0x0048
        /*00d4*/ 	.byte	0x00, 0xf0, 0x11, 0x00


	//----- nvinfo : EIATTR_KPARAM_INFO
	.align		4
.L_34:
        /*00d8*/ 	.byte	0x04, 0x17
        /*00da*/ 	.short	(.L_36 - .L_35)
.L_35:
        /*00dc*/ 	.word	0x00000000
        /*00e0*/ 	.short	0x000c
        /*00e2*/ 	.short	0x0044
        /*00e4*/ 	.byte	0x00, 0xf0, 0x11, 0x00


	//----- nvinfo : EIATTR_KPARAM_INFO
	.align		4
.L_36:
        /*00e8*/ 	.byte	0x04, 0x17
        /*00ea*/ 	.short	(.L_38 - .L_37)
.L_37:
        /*00ec*/ 	.word	0x00000000
        /*00f0*/ 	.short	0x000b
        /*00f2*/ 	.short	0x0040
        /*00f4*/ 	.byte	0x00, 0xf0, 0x11, 0x00


	//----- nvinfo : EIATTR_KPARAM_INFO
	.align		4
.L_38:
        /*00f8*/ 	.byte	0x04, 0x17
        /*00fa*/ 	.short	(.L_40 - .L_39)
.L_39:
        /*00fc*/ 	.word	0x00000000
        /*0100*/ 	.short	0x000a
        /*0102*/ 	.short	0x003c
        /*0104*/ 	.byte	0x00, 0xf0, 0x11, 0x00


	//----- nvinfo : EIATTR_KPARAM_INFO
	.align		4
.L_40:
        /*0108*/ 	.byte	0x04, 0x17
        /*010a*/ 	.short	(.L_42 - .L_41)
.L_41:
        /*010c*/ 	.word	0x00000000
        /*0110*/ 	.short	0x0009
        /*0112*/ 	.short	0x0038
        /*0114*/ 	.byte	0x00, 0xf0, 0x11, 0x00


	//----- nvinfo : EIATTR_KPARAM_INFO
	.align		4
.L_42:
        /*0118*/ 	.byte	0x04, 0x17
        /*011a*/ 	.short	(.L_44 - .L_43)
.L_43:
        /*011c*/ 	.word	0x00000000
        /*0120*/ 	.short	0x0008
        /*0122*/ 	.short	0x0034
        /*0124*/ 	.byte	0x00, 0xf0, 0x11, 0x00


	//----- nvinfo : EIATTR_KPARAM_INFO
	.align		4
.L_44:
        /*0128*/ 	.byte	0x04, 0x17
        /*012a*/ 	.short	(.L_46 - .L_45)
.L_45:
        /*012c*/ 	.word	0x00000000
        /*0130*/ 	.short	0x0007
        /*0132*/ 	.short	0x0030
        /*0134*/ 	.byte	0x00, 0xf0, 0x11, 0x00


	//----- nvinfo : EIATTR_KPARAM_INFO
	.align		4
.L_46:
        /*0138*/ 	.byte	0x04, 0x17
        /*013a*/ 	.short	(.L_48 - .L_47)
.L_47:
        /*013c*/ 	.word	0x00000000
        /*0140*/ 	.short	0x0006
        /*0142*/ 	.short	0x002c
        /*0144*/ 	.byte	0x00, 0xf0, 0x11, 0x00


	//----- nvinfo : EIATTR_KPARAM_INFO
	.align		4
.L_48:
        /*0148*/ 	.byte	0x04, 0x17
        /*014a*/ 	.short	(.L_50 - .L_49)
.L_49:
        /*014c*/ 	.word	0x00000000
        /*0150*/ 	.short	0x0005
        /*0152*/ 	.short	0x0028
        /*0154*/ 	.byte	0x00, 0xf0, 0x11, 0x00


	//----- nvinfo : EIATTR_KPARAM_INFO
	.align		4
.L_50:
        /*0158*/ 	.byte	0x04, 0x17
        /*015a*/ 	.short	(.L_52 - .L_51)
.L_51:
        /*015c*/ 	.word	0x00000000
        /*0160*/ 	.short	0x0004
        /*0162*/ 	.short	0x0020
        /*0164*/ 	.byte	0x00, 0xf4, 0x21, 0x00


	//----- nvinfo : EIATTR_KPARAM_INFO
	.align		4
.L_52:
        /*0168*/ 	.byte	0x04, 0x17
        /*016a*/ 	.short	(.L_54 - .L_53)
.L_53:
        /*016c*/ 	.word	0x00000000
        /*0170*/ 	.short	0x0003
        /*0172*/ 	.short	0x0018
        /*0174*/ 	.byte	0x00, 0xf4, 0x21, 0x00


	//----- nvinfo : EIATTR_KPARAM_INFO
	.align		4
.L_54:
        /*0178*/ 	.byte	0x04, 0x17
        /*017a*/ 	.short	(.L_56 - .L_55)
.L_55:
        /*017c*/ 	.word	0x00000000
        /*0180*/ 	.short	0x0002
        /*0182*/ 	.short	0x0010
        /*0184*/ 	.byte	0x00, 0xf4, 0x21, 0x00


	//----- nvinfo : EIATTR_KPARAM_INFO
	.align		4
.L_56:
        /*0188*/ 	.byte	0x04, 0x17
        /*018a*/ 	.short	(.L_58 - .L_57)
.L_57:
        /*018c*/ 	.word	0x00000000
        /*0190*/ 	.short	0x0001
        /*0192*/ 	.short	0x0008
        /*0194*/ 	.byte	0x00, 0xf4, 0x21, 0x00


	//----- nvinfo : EIATTR_KPARAM_INFO
	.align		4
.L_58:
        /*0198*/ 	.byte	0x04, 0x17
        /*019a*/ 	.short	(.L_60 - .L_59)
.L_59:
        /*019c*/ 	.word	0x00000000
        /*01a0*/ 	.short	0x0000
        /*01a2*/ 	.short	0x0000
        /*01a4*/ 	.byte	0x00, 0xf4, 0x21, 0x00


	//----- nvinfo : EIATTR_SPARSE_MMA_MASK
	.align		4
.L_60:
        /*01a8*/ 	.byte	0x03, 0x50
        /*01aa*/ 	.short	0x0000


	//----- nvinfo : EIATTR_MAXREG_COUNT
	.align		4
        /*01ac*/ 	.byte	0x03, 0x1b
        /*01ae*/ 	.short	0x00ff


	//----- nvinfo : EIATTR_NUM_BARRIERS
	.align		4
        /*01b0*/ 	.byte	0x02, 0x4c
        /*01b2*/ 	.byte	0x01
	.zero		1


	//----- nvinfo : EIATTR_ANNOTATIONS
	.align		4
        /*01b4*/ 	.byte	0x04, 0x55
        /*01b6*/ 	.short	(.L_62 - .L_61)


	//   ....[0]....
.L_61:
        /*01b8*/ 	.word	0x00000001
        /*01bc*/ 	.byte	0xa0, 0x06, 0x00, 0x00, 0x01, 0x00, 0x00, 0x00, 0xc0, 0x09, 0x00, 0x00, 0x01, 0x00, 0x00, 0x00
        /* <DEDUP_REMOVED lines=11> */
        /*027c*/ 	.byte	0xb0, 0x16, 0x00, 0x00, 0x01, 0x00, 0x00, 0x00, 0xe0, 0x35, 0x00, 0x00


	//----- nvinfo : EIATTR_COOP_GROUP_MASK_REGIDS
	.align		4
.L_62:
        /*0288*/ 	.byte	0x04, 0x29
        /*028a*/ 	.short	(.L_64 - .L_63)


	//   ....[0]....
.L_63:
        /*028c*/ 	.word	0xffffffff


	//   ....[1]....
        /*0290*/ 	.word	0xffffffff


	//   ....[2]....
        /*0294*/ 	.word	0xffffffff


	//   ....[3]....
        /*0298*/ 	.word	0xffffffff


	//   ....[4]....
        /*029c*/ 	.word	0xffffffff


	//   ....[5]....
        /*02a0*/ 	.word	0xffffffff


	//   ....[6]....
        /*02a4*/ 	.word	0xffffffff


	//   ....[7]....
        /*02a8*/ 	.word	0xffffffff


	//----- nvinfo : EIATTR_COOP_GROUP_INSTR_OFFSETS
	.align		4
.L_64:
        /*02ac*/ 	.byte	0x04, 0x28
        /*02ae*/ 	.short	(.L_66 - .L_65)


	//   ....[0]....
.L_65:
        /*02b0*/ 	.word	0x00003640


	//   ....[1]....
        /*02b4*/ 	.word	0x00003770


	//   ....[2]....
        /*02b8*/ 	.word	0x00003af0


	//   ....[3]....
        /*02bc*/ 	.word	0x00003c20


	//   ....[4]....
        /*02c0*/ 	.word	0x00005210


	//   ....[5]....
        /*02c4*/ 	.word	0x00005220


	//   ....[6]....
        /*02c8*/ 	.word	0x000052d0


	//   ....[7]....
        /*02cc*/ 	.word	0x000052e0


	//----- nvinfo : EIATTR_VRC_CTA_INIT_COUNT
	.align		4
.L_66:
        /*02d0*/ 	.byte	0x02, 0x4a
	.zero		1
	.zero		1


	//----- nvinfo : EIATTR_EXIT_INSTR_OFFSETS
	.align		4
        /*02d4*/ 	.byte	0x04, 0x1c
        /*02d6*/ 	.short	(.L_68 - .L_67)


	//   ....[0]....
.L_67:
        /*02d8*/ 	.word	0x000062d0


	//   ....[1]....
        /*02dc*/ 	.word	0x00006300


	//----- nvinfo : EIATTR_REQNTID
	.align		4
.L_68:
        /*02e0*/ 	.byte	0x04, 0x10
        /*02e2*/ 	.short	(.L_70 - .L_69)
.L_69:
        /*02e4*/ 	.word	0x00000080
        /*02e8*/ 	.word	0x00000001
        /*02ec*/ 	.word	0x00000001


	//----- nvinfo : EIATTR_CBANK_PARAM_SIZE
	.align		4
.L_70:
        /*02f0*/ 	.byte	0x03, 0x19
        /*02f2*/ 	.short	0x0088


	//----- nvinfo : EIATTR_PARAM_CBANK
	.align		4
        /*02f4*/ 	.byte	0x04, 0x0a
        /*02f6*/ 	.short	(.L_72 - .L_71)
	.align		4
.L_71:
        /*02f8*/ 	.word	index@(.nv.constant0.attn_fwd)
        /*02fc*/ 	.short	0x0380
        /*02fe*/ 	.short	0x0088


	//----- nvinfo : EIATTR_SW_WAR
	.align		4
.L_72:
        /*0300*/ 	.byte	0x04, 0x36
        /*0302*/ 	.short	(.L_74 - .L_73)
.L_73:
        /*0304*/ 	.word	0x00000008
.L_74:


//--------------------- .nv.compat                --------------------------
	.section	.nv.compat,"",@"SHT_CUDA_COMPAT_INFO"
	.align	4
        /*0000*/ 	.byte	0x02, 0x02, 0x01, 0x00, 0x02, 0x05, 0x05, 0x00, 0x02, 0x03, 0x00, 0x00, 0x02, 0x06, 0x01, 0x00


//--------------------- .nv.callgraph             --------------------------
	.section	.nv.callgraph,"",@"SHT_CUDA_CALLGRAPH"
	.align	4
	.sectionentsize	8
	.align		4
        /*0000*/ 	.word	0x00000000
	.align		4
        /*0004*/ 	.word	0xffffffff
	.align		4
        /*0008*/ 	.word	0x00000000
	.align		4
        /*000c*/ 	.word	0xfffffffe
	.align		4
        /*0010*/ 	.word	0x00000000
	.align		4
        /*0014*/ 	.word	0xfffffffd
	.align		4
        /*0018*/ 	.word	0x00000000
	.align		4
        /*001c*/ 	.word	0xfffffffc


//--------------------- .nv.constant4             --------------------------
	.section	.nv.constant4,"a",@progbits
	.align	8
	.align		8
.nv.constant4:
        /*0000*/ 	.dword	_$_str


//--------------------- .text.attn_fwd            --------------------------
	.section	.text.attn_fwd,"ax",@progbits
	.align	128
        .global         attn_fwd
        .type           attn_fwd,@function
        .size           attn_fwd,(.L_x_3 - attn_fwd)
        .other          attn_fwd,@"STO_CUDA_ENTRY STV_DEFAULT"
attn_fwd:
.text.attn_fwd:
[----:B------:R-:W0:Y:S01]  /*0000*/  LDC R1, c[0x0][0x37c] ;  /* 0x0000df00ff017b82 */ /* 0x000e220000000800 */
[----:B------:R-:W1:Y:S07]  /*0010*/  S2R R0, SR_CTAID.X ;  /* 0x0000000000007919 */ /* 0x000e6e0000002500 */
[----:B------:R-:W2:Y:S01]  /*0020*/  S2UR UR7, SR_CTAID.Y ;  /* 0x00000000000779c3 */ /* 0x000ea20000002600 */
[----:B------:R-:W2:Y:S01]  /*0030*/  LDCU.64 UR4, c[0x0][0x3b0] ;  /* 0x00007600ff0477ac */ /* 0x000ea20008000a00 */
[----:B0-----:R-:W-:Y:S01]  /*0040*/  VIADD R1, R1, 0xffffff98 ;  /* 0xffffff9801017836 */ /* 0x001fe20000000000 */
[----:B------:R-:W0:Y:S01]  /*0050*/  S2R R21, SR_TID.X ;  /* 0x0000000000157919 */ /* 0x000e220000002100 */
[----:B------:R-:W3:Y:S04]  /*0060*/  LDCU.64 UR10, c[0x0][0x358] ;  /* 0x00006b00ff0a77ac */ /* 0x000ee80008000a00 */
[----:B------:R-:W4:Y:S08]  /*0070*/  LDC R12, c[0x0][0x3b8] ;  /* 0x0000ee00ff0c7b82 */ /* 0x000f300000000800 */
[----:B------:R-:W5:Y:S01]  /*0080*/  LDC.64 R8, c[0x0][0x380] ;  /* 0x0000e000ff087b82 */ /* 0x000f620000000a00 */
[----:B--2---:R-:W-:-:S04]  /*0090*/  UIMAD UR4, UR7, UR4, URZ ;  /* 0x00000004070472a4 */ /* 0x004fc8000f8e02ff */
[----:B------:R-:W-:Y:S01]  /*00a0*/  USHF.L.U32 UR6, UR4, 0x1, URZ ;  /* 0x0000000104067899 */ /* 0x000fe200080006ff */
[----:B-1----:R-:W-:Y:S01]  /*00b0*/  IMAD.SHL.U32 R0, R0, 0x20, RZ ;  /* 0x0000002000007824 */ /* 0x002fe200078e00ff */
[----:B0-----:R-:W-:-:S04]  /*00c0*/  SHF.R.U32.HI R16, RZ, 0x5, R21 ;  /* 0x00000005ff107819 */ /* 0x001fc80000011615 */
[----:B------:R-:W-:Y:S02]  /*00d0*/  LOP3.LUT R2, R0, 0x1f, R21, 0xf8, !PT ;  /* 0x0000001f00027812 */ /* 0x000fe400078ef815 */
[----:B------:R-:W-:-:S03]  /*00e0*/  SGXT.U32 R16, R16, 0x2 ;  /* 0x000000021010781a */ /* 0x000fc60000000000 */
[----:B------:R-:W-:Y:S01]  /*00f0*/  IMAD R2, R2, UR5, RZ ;  /* 0x0000000502027c24 */ /* 0x000fe2000f8e02ff */
[----:B------:R-:W-:Y:S01]  /*0100*/  UIMAD.WIDE UR4, UR4, 0x2, URZ ;  /* 0x00000002040478a5 */ /* 0x000fe2000f8e02ff */
[----:B----4-:R-:W-:Y:S02]  /*0110*/  IMAD R4, R16, R12, RZ ;  /* 0x0000000c10047224 */ /* 0x010fe400078e02ff */
[C---:B------:R-:W-:Y:S02]  /*0120*/  IMAD.SHL.U32 R3, R2.reuse, 0x2, RZ ;  /* 0x0000000202037824 */ /* 0x040fe400078e00ff */
[----:B------:R-:W-:Y:S01]  /*0130*/  IMAD.HI R2, R2, 0x2, RZ ;  /* 0x0000000202027827 */ /* 0x000fe200078e02ff */
[----:B------:R-:W-:Y:S02]  /*0140*/  LEA R5, R12, R4, 0x2 ;  /* 0x000000040c057211 */ /* 0x000fe400078e10ff */
[----:B-----5:R-:W-:-:S03]  /*0150*/  IADD3 R20, P0, P1, R3, UR6, R8 ;  /* 0x0000000603147c10 */ /* 0x020fc6000f91e008 */
[----:B------:R-:W-:Y:S01]  /*0160*/  IMAD R7, R12, 0x4, R5 ;  /* 0x000000040c077824 */ /* 0x000fe200078e0205 */
[----:B------:R-:W-:Y:S02]  /*0170*/  IADD3.X R22, PT, PT, R2, UR5, R9, P0, P1 ;  /* 0x0000000502167c10 */ /* 0x000fe400087e2409 */
[----:B------:R-:W-:Y:S01]  /*0180*/  LEA R2, P0, R4, R20, 0x1 ;  /* 0x0000001404027211 */ /* 0x000fe200078008ff */
[----:B------:R-:W-:Y:S01]  /*0190*/  IMAD R9, R12, 0x4, R7 ;  /* 0x000000040c097824 */ /* 0x000fe200078e0207 */
[----:B------:R-:W-:Y:S02]  /*01a0*/  LEA.HI R18, R21, 0x1c, RZ, 0x1b ;  /* 0x0000001c15127811 */ /* 0x000fe400078fd8ff */
[----:B------:R-:W-:Y:S01]  /*01b0*/  LEA.HI.X.SX32 R3, R4, R22, 0x1, P0 ;  /* 0x0000001604037211 */ /* 0x000fe200000f0eff */
[----:B------:R-:W-:Y:S01]  /*01c0*/  IMAD R11, R12, 0x4, R9 ;  /* 0x000000040c0b7824 */ /* 0x000fe200078e0209 */
[----:B------:R-:W-:Y:S01]  /*01d0*/  LEA R4, P0, R5, R20, 0x1 ;  /* 0x0000001405047211 */ /* 0x000fe200078008ff */
[----:B------:R-:W-:Y:S01]  /*01e0*/  IMAD R15, R18, R12, RZ ;  /* 0x0000000c120f7224 */ /* 0x000fe200078e02ff */
[----:B------:R-:W-:Y:S01]  /*01f0*/  LEA R6, P1, R7, R20, 0x1 ;  /* 0x0000001407067211 */ /* 0x000fe200078208ff */
[----:B---3--:R0:W2:Y:S01]  /*0200*/  LDG.E.U16 R19, desc[UR10][R2.64] ;  /* 0x0000000a02137981 */ /* 0x0080a2000c1e1500 */
[----:B------:R-:W-:-:S02]  /*0210*/  LEA.HI.X.SX32 R5, R5, R22, 0x1, P0 ;  /* 0x0000001605057211 */ /* 0x000fc400000f0eff */
[C---:B------:R-:W-:Y:S02]  /*0220*/  LEA R8, P0, R9.reuse, R20, 0x1 ;  /* 0x0000001409087211 */ /* 0x040fe400078008ff */
[C---:B------:R-:W-:Y:S02]  /*0230*/  LEA R17, R12.reuse, R11, 0x2 ;  /* 0x0000000b0c117211 */ /* 0x040fe400078e10ff */
[----:B------:R-:W-:Y:S01]  /*0240*/  LEA.HI.X.SX32 R9, R9, R22, 0x1, P0 ;  /* 0x0000001609097211 */ /* 0x000fe200000f0eff */
[----:B------:R-:W3:Y:S01]  /*0250*/  LDG.E.U16 R5, desc[UR10][R4.64] ;  /* 0x0000000a04057981 */ /* 0x000ee2000c1e1500 */
[----:B------:R-:W-:Y:S01]  /*0260*/  LEA R10, P0, R11, R20, 0x1 ;  /* 0x000000140b0a7211 */ /* 0x000fe200078008ff */
[----:B------:R-:W-:Y:S01]  /*0270*/  IMAD R13, R12, 0x4, R17 ;  /* 0x000000040c0d7824 */ /* 0x000fe200078e0211 */
[-C--:B------:R-:W-:Y:S01]  /*0280*/  LEA.HI.X.SX32 R7, R7, R22.reuse, 0x1, P1 ;  /* 0x0000001607077211 */ /* 0x080fe200008f0eff */
[----:B------:R-:W4:Y:S01]  /*0290*/  LDG.E.U16 R8, desc[UR10][R8.64] ;  /* 0x0000000a08087981 */ /* 0x000f22000c1e1500 */
[----:B------:R-:W-:-:S02]  /*02a0*/  LEA.HI.X.SX32 R11, R11, R22, 0x1, P0 ;  /* 0x000000160b0b7211 */ /* 0x000fc400000f0eff */
[-C--:B------:R-:W-:Y:S02]  /*02b0*/  LEA R12, P1, R13, R20.reuse, 0x1 ;  /* 0x000000140d0c7211 */ /* 0x080fe400078208ff */
[-C--:B0-----:R-:W-:Y:S01]  /*02c0*/  LEA R2, P0, R17, R20.reuse, 0x1 ;  /* 0x0000001411027211 */ /* 0x081fe200078008ff */
[----:B------:R0:W5:Y:S01]  /*02d0*/  LDG.E.U16 R7, desc[UR10][R6.64] ;  /* 0x0000000a06077981 */ /* 0x000162000c1e1500 */
[----:B------:R-:W-:Y:S02]  /*02e0*/  LEA R14, P2, R15, R20, 0x1 ;  /* 0x000000140f0e7211 */ /* 0x000fe400078408ff */
[-C--:B------:R-:W-:Y:S01]  /*02f0*/  LEA.HI.X.SX32 R13, R13, R22.reuse, 0x1, P1 ;  /* 0x000000160d0d7211 */ /* 0x080fe200008f0eff */
[----:B------:R-:W3:Y:S01]  /*0300*/  LDG.E.U16 R10, desc[UR10][R10.64] ;  /* 0x0000000a0a0a7981 */ /* 0x000ee2000c1e1500 */
[-C--:B------:R-:W-:Y:S02]  /*0310*/  LEA.HI.X.SX32 R3, R17, R22.reuse, 0x1, P0 ;  /* 0x0000001611037211 */ /* 0x080fe400000f0eff */
[----:B------:R-:W-:Y:S01]  /*0320*/  LEA.HI.X.SX32 R15, R15, R22, 0x1, P2 ;  /* 0x000000160f0f7211 */ /* 0x000fe200010f0eff */
[----:B------:R-:W4:Y:S04]  /*0330*/  LDG.E.U16 R12, desc[UR10][R12.64] ;  /* 0x0000000a0c0c7981 */ /* 0x000f28000c1e1500 */
[----:B------:R1:W4:Y:S04]  /*0340*/  LDG.E.U16 R3, desc[UR10][R2.64] ;  /* 0x0000000a02037981 */ /* 0x000328000c1e1500 */
[----:B------:R-:W4:Y:S01]  /*0350*/  LDG.E.U16 R14, desc[UR10][R14.64] ;  /* 0x0000000a0e0e7981 */ /* 0x000f22000c1e1500 */
[----:B------:R-:W1:Y:S01]  /*0360*/  S2UR UR6, SR_CgaCtaId ;  /* 0x00000000000679c3 */ /* 0x000e620000008800 */
[----:B0-----:R-:W-:Y:S01]  /*0370*/  SHF.R.S32.HI R6, RZ, 0x6, R21 ;  /* 0x00000006ff067819 */ /* 0x001fe20000011415 */
[----:B------:R-:W-:-:S03]  /*0380*/  VIADD R23, R0, 0x20 ;  /* 0x0000002000177836 */ /* 0x000fc60000000000 */
[----:B------:R-:W-:Y:S01]  /*0390*/  SGXT R6, R6, 0x1 ;  /* 0x000000010606781a */ /* 0x000fe20000000200 */
[----:B------:R-:W-:Y:S01]  /*03a0*/  IMAD.SHL.U32 R4, R21, 0x2, RZ ;  /* 0x0000000215047824 */ /* 0x000fe200078e00ff */
[----:B------:R-:W-:Y:S01]  /*03b0*/  UMOV UR4, 0x400 ;  /* 0x0000040000047882 */ /* 0x000fe20000000000 */
[----:B------:R-:W-:Y:S02]  /*03c0*/  ISETP.GE.AND P0, PT, R23, 0x1, PT ;  /* 0x000000011700780c */ /* 0x000fe40003f06270 */
[----:B------:R-:W-:-:S04]  /*03d0*/  LOP3.LUT R9, R6, 0x90, RZ, 0xc0, !PT ;  /* 0x0000009006097812 */ /* 0x000fc800078ec0ff */
[----:B------:R-:W-:-:S04]  /*03e0*/  LOP3.LUT R4, R9, 0x7e, R4, 0x78, !PT ;  /* 0x0000007e09047812 */ /* 0x000fc800078e7804 */
[----:B------:R-:W-:Y:S01]  /*03f0*/  LOP3.LUT R9, R4, 0x20, RZ, 0x3c, !PT ;  /* 0x0000002004097812 */ /* 0x000fe200078e3cff */
[----:B-1----:R-:W-:Y:S01]  /*0400*/  ULEA UR6, UR6, UR4, 0x18 ;  /* 0x0000000406067291 */ /* 0x002fe2000f8ec0ff */
[----:B------:R-:W-:Y:S01]  /*0410*/  IMAD.MOV.U32 R52, RZ, RZ, -0x800000 ;  /* 0xff800000ff347424 */ /* 0x000fe200078e00ff */
[----:B------:R-:W-:Y:S01]  /*0420*/  MOV R2, 0x3f800000 ;  /* 0x3f80000000027802 */ /* 0x000fe20000000f00 */
[----:B------:R-:W-:Y:S01]  /*0430*/  IMAD.MOV.U32 R6, RZ, RZ, 0x3f800000 ;  /* 0x3f800000ff067424 */ /* 0x000fe200078e00ff */
[----:B------:R-:W-:Y:S02]  /*0440*/  CS2R R120, SRZ ;  /* 0x0000000000787805 */ /* 0x000fe4000001ff00 */
[----:B------:R-:W-:Y:S02]  /*0450*/  CS2R R122, SRZ ;  /* 0x00000000007a7805 */ /* 0x000fe4000001ff00 */
[----:B------:R-:W-:Y:S02]  /*0460*/  CS2R R152, SRZ ;  /* 0x0000000000987805 */ /* 0x000fe4000001ff00 */
[----:B------:R-:W-:-:S02]  /*0470*/  CS2R R154, SRZ ;  /* 0x00000000009a7805 */ /* 0x000fc4000001ff00 */
[----:B------:R-:W-:Y:S02]  /*0480*/  CS2R R144, SRZ ;  /* 0x0000000000907805 */ /* 0x000fe4000001ff00 */
[----:B------:R-:W-:Y:S02]  /*0490*/  CS2R R146, SRZ ;  /* 0x0000000000927805 */ /* 0x000fe4000001ff00 */
[----:B------:R-:W-:Y:S02]  /*04a0*/  CS2R R104, SRZ ;  /* 0x0000000000687805 */ /* 0x000fe4000001ff00 */
[----:B------:R-:W-:Y:S01]  /*04b0*/  CS2R R106, SRZ ;  /* 0x00000000006a7805 */ /* 0x000fe2000001ff00 */
[----:B--2---:R0:W-:Y:S02]  /*04c0*/  STS.U16 [R4+UR6+0x2000], R19 ;  /* 0x0020001304007988 */ /* 0x0041e40008000406 */
[----:B0-----:R-:W-:Y:S02]  /*04d0*/  IMAD.MOV.U32 R19, RZ, RZ, -0x800000 ;  /* 0xff800000ff137424 */ /* 0x001fe400078e00ff */
[----:B-----5:R0:W-:Y:S04]  /*04e0*/  STS.U16 [R4+UR6+0x2200], R7 ;  /* 0x0022000704007988 */ /* 0x0201e80008000406 */
[----:B---3--:R0:W-:Y:S04]  /*04f0*/  STS.U16 [R4+UR6+0x2400], R10 ;  /* 0x0024000a04007988 */ /* 0x0081e80008000406 */
[----:B----4-:R0:W-:Y:S04]  /*0500*/  STS.U16 [R4+UR6+0x2600], R12 ;  /* 0x0026000c04007988 */ /* 0x0101e80008000406 */
[----:B------:R0:W-:Y:S04]  /*0510*/  STS.U16 [R9+UR6+0x2100], R5 ;  /* 0x0021000509007988 */ /* 0x0001e80008000406 */
[----:B------:R0:W-:Y:S04]  /*0520*/  STS.U16 [R9+UR6+0x2300], R8 ;  /* 0x0023000809007988 */ /* 0x0001e80008000406 */
[----:B------:R0:W-:Y:S04]  /*0530*/  STS.U16 [R9+UR6+0x2500], R3 ;  /* 0x0025000309007988 */ /* 0x0001e80008000406 */
[----:B------:R0:W-:Y:S01]  /*0540*/  STS.U16 [R9+UR6+0x2700], R14 ;  /* 0x0027000e09007988 */ /* 0x0001e20008000406 */
[----:B------:R-:W-:Y:S05]  /*0550*/  @!P0 BRA `(.L_x_0) ;  /* 0x0000004c00d08947 */ /* 0x000fea0003800000 */
[----:B0-----:R-:W0:Y:S01]  /*0560*/  LDC.64 R2, c[0x0][0x3d0] ;  /* 0x0000f400ff027b82 */ /* 0x001e220000000a00 */
[----:B------:R-:W1:Y:S01]  /*0570*/  LDCU.64 UR12, c[0x0][0x390] ;  /* 0x00007200ff0c77ac */ /* 0x000e620008000a00 */
[----:B------:R-:W-:Y:S01]  /*0580*/  LOP3.LUT R4, R21, 0x7f, RZ, 0xc0, !PT ;  /* 0x0000007f15047812 */ /* 0x000fe200078ec0ff */
[----:B------:R-:W-:Y:S01]  /*0590*/  IMAD.MOV.U32 R199, RZ, RZ, -0x800000 ;  /* 0xff800000ffc77424 */ /* 0x000fe200078e00ff */
[----:B------:R-:W-:Y:S01]  /*05a0*/  SHF.R.U32.HI R7, RZ, 0x2, R21 ;  /* 0x00000002ff077819 */ /* 0x000fe20000011615 */
[----:B------:R-:W2:Y:S01]  /*05b0*/  LDCU UR4, c[0x0][0x3c8] ;  /* 0x00007900ff0477ac */ /* 0x000ea20008000800 */
[----:B------:R-:W-:Y:S01]  /*05c0*/  IMAD.MOV.U32 R198, RZ, RZ, -0x800000 ;  /* 0xff800000ffc67424 */ /* 0x000fe200078e00ff */
[----:B------:R-:W-:Y:S02]  /*05d0*/  CS2R R120, SRZ ;  /* 0x0000000000787805 */ /* 0x000fe4000001ff00 */
[----:B------:R-:W-:Y:S01]  /*05e0*/  SGXT.U32 R7, R7, 0x3 ;  /* 0x000000030707781a */ /* 0x000fe20000000000 */
[----:B------:R-:W3:Y:S01]  /*05f0*/  LDCU.64 UR8, c[0x0][0x388] ;  /* 0x00007100ff0877ac */ /* 0x000ee20008000a00 */
[----:B------:R-:W4:Y:S01]  /*0600*/  LDC R73, c[0x0][0x3d8] ;  /* 0x0000f600ff497b82 */ /* 0x000f220000000800 */
[----:B------:R-:W-:-:S02]  /*0610*/  CS2R R122, SRZ ;  /* 0x00000000007a7805 */ /* 0x000fc4000001ff00 */
[----:B------:R-:W-:Y:S02]  /*0620*/  CS2R R152, SRZ ;  /* 0x0000000000987805 */ /* 0x000fe4000001ff00 */
[----:B------:R-:W-:Y:S02]  /*0630*/  CS2R R154, SRZ ;  /* 0x00000000009a7805 */ /* 0x000fe4000001ff00 */
[----:B------:R-:W-:Y:S02]  /*0640*/  CS2R R144, SRZ ;  /* 0x0000000000907805 */ /* 0x000fe4000001ff00 */
[----:B------:R-:W-:Y:S02]  /*0650*/  CS2R R146, SRZ ;  /* 0x0000000000927805 */ /* 0x000fe4000001ff00 */
[----:B------:R-:W-:Y:S02]  /*0660*/  CS2R R104, SRZ ;  /* 0x0000000000687805 */ /* 0x000fe4000001ff00 */
[----:B------:R-:W-:Y:S01]  /*0670*/  CS2R R106, SRZ ;  /* 0x00000000006a7805 */ /* 0x000fe2000001ff00 */
[----:B------:R-:W0:Y:S02]  /*0680*/  LDCU UR5, c[0x0][0x3a8] ;  /* 0x00007500ff0577ac */ /* 0x000e240008000800 */
[----:B0-----:R-:W-:Y:S01]  /*0690*/  MOV R5, R2 ;  /* 0x0000000200057202 */ /* 0x001fe20000000f00 */
[----:B------:R0:W-:Y:S01]  /*06a0*/  STL [R1+0x60], R3 ;  /* 0x0000600301007387 */ /* 0x0001e20000100800 */
[----:B------:R-:W-:-:S03]  /*06b0*/  IMAD.MOV.U32 R6, RZ, RZ, R3 ;  /* 0x000000ffff067224 */ /* 0x000fc600078e0003 */
[----:B------:R-:W-:Y:S02]  /*06c0*/  IMAD R5, R5, UR7, RZ ;  /* 0x0000000705057c24 */ /* 0x000fe4000f8e02ff */
[----:B------:R-:W-:Y:S01]  /*06d0*/  IMAD R13, R4, R6, RZ ;  /* 0x00000006040d7224 */ /* 0x000fe200078e02ff */
[----:B------:R-:W-:Y:S01]  /*06e0*/  LOP3.LUT R4, R21, 0x1f, RZ, 0xc0, !PT ;  /* 0x0000001f15047812 */ /* 0x000fe200078ec0ff */
[----:B------:R-:W-:Y:S01]  /*06f0*/  IMAD.SHL.U32 R8, R5, 0x2, RZ ;  /* 0x0000000205087824 */ /* 0x000fe200078e00ff */
[----:B------:R-:W-:Y:S01]  /*0700*/  LOP3.LUT R6, R21, 0x20, RZ, 0xc0, !PT ;  /* 0x0000002015067812 */ /* 0x000fe200078ec0ff */
[----:B0-----:R-:W0:Y:S01]  /*0710*/  LDC.64 R2, c[0x0][0x3c0] ;  /* 0x0000f000ff027b82 */ /* 0x001e220000000a00 */
[----:B------:R-:W-:Y:S01]  /*0720*/  IMAD.SHL.U32 R9, R13, 0x2, RZ ;  /* 0x000000020d097824 */ /* 0x000fe200078e00ff */
[----:B----4-:R-:W-:Y:S01]  /*0730*/  SHF.L.U32 R53, R73, 0x2, RZ ;  /* 0x0000000249357819 */ /* 0x010fe200000006ff */
[----:B------:R-:W-:-:S03]  /*0740*/  IMAD.HI R24, R13, 0x2, RZ ;  /* 0x000000020d187827 */ /* 0x000fc600078e02ff */
[----:B-1----:R-:W-:Y:S01]  /*0750*/  IADD3 R8, P2, P3, R9, UR12, R8 ;  /* 0x0000000c09087c10 */ /* 0x002fe2000fb5e008 */
[----:B--2---:R-:W-:Y:S01]  /*0760*/  IMAD R9, R4, UR4, RZ ;  /* 0x0000000404097c24 */ /* 0x004fe2000f8e02ff */
[----:B------:R-:W-:Y:S01]  /*0770*/  SHF.R.U32.HI R4, RZ, 0x1, R6 ;  /* 0x00000001ff047819 */ /* 0x000fe20000011606 */
[----:B------:R-:W-:Y:S01]  /*0780*/  IMAD R17, R73, 0x12, RZ ;  /* 0x0000001249117824 */ /* 0x000fe200078e02ff */
[----:B------:R-:W-:Y:S01]  /*0790*/  UMOV UR4, URZ ;  /* 0x000000ff00047c82 */ /* 0x000fe20008000000 */
[C---:B------:R-:W-:Y:S01]  /*07a0*/  IMAD.SHL.U32 R6, R9.reuse, 0x2, RZ ;  /* 0x0000000209067824 */ /* 0x040fe200078e00ff */
[----:B------:R-:W-:Y:S01]  /*07b0*/  LOP3.LUT R4, R0, R4, R7, 0xfe, !PT ;  /* 0x0000000400047212 */ /* 0x000fe200078efe07 */
[----:B------:R-:W-:Y:S01]  /*07c0*/  IMAD.HI R11, R9, 0x2, RZ ;  /* 0x00000002090b7827 */ /* 0x000fe200078e02ff */
[----:B------:R-:W-:-:S03]  /*07d0*/  LEA.HI R0, R21, 0x3c, RZ, 0x1b ;  /* 0x0000003c15007811 */ /* 0x000fc600078fd8ff */
[----:B------:R-:W-:-:S04]  /*07e0*/  IMAD.HI R9, R5, 0x2, RZ ;  /* 0x0000000205097827 */ /* 0x000fc800078e02ff */
[C---:B------:R-:W-:Y:S01]  /*07f0*/  IMAD R23, R73.reuse, 0x22, RZ ;  /* 0x0000002249177824 */ /* 0x040fe200078e02ff */
[----:B------:R-:W-:Y:S01]  /*0800*/  IADD3.X R9, PT, PT, R24, UR13, R9, P2, P3 ;  /* 0x0000000d18097c10 */ /* 0x000fe200097e6409 */
[----:B------:R-:W-:Y:S02]  /*0810*/  IMAD R15, R73, 0x9, RZ ;  /* 0x00000009490f7824 */ /* 0x000fe400078e02ff */
[-C--:B0-----:R-:W-:Y:S02]  /*0820*/  IMAD R16, R16, R3.reuse, RZ ;  /* 0x0000000310107224 */ /* 0x081fe400078e02ff */
[----:B------:R-:W-:Y:S02]  /*0830*/  IMAD R2, R2, UR7, RZ ;  /* 0x0000000702027c24 */ /* 0x000fe4000f8e02ff */
[----:B------:R-:W-:Y:S01]  /*0840*/  IMAD R18, R18, R3, RZ ;  /* 0x0000000312127224 */ /* 0x000fe200078e02ff */
[----:B------:R-:W-:Y:S01]  /*0850*/  LEA R10, R3, R16, 0x2 ;  /* 0x00000010030a7211 */ /* 0x000fe200078e10ff */
[----:B------:R-:W-:Y:S01]  /*0860*/  IMAD R75, R73, 0x26, RZ ;  /* 0x00000026494b7824 */ /* 0x000fe200078e02ff */
[C---:B------:R-:W-:Y:S01]  /*0870*/  SHF.L.U32 R5, R2.reuse, 0x1, RZ ;  /* 0x0000000102057819 */ /* 0x040fe200000006ff */
[----:B------:R-:W-:-:S03]  /*0880*/  IMAD.HI R2, R2, 0x2, RZ ;  /* 0x0000000202027827 */ /* 0x000fc600078e02ff */
[----:B---3--:R-:W-:Y:S01]  /*0890*/  IADD3 R213, P0, P1, R6, UR8, R5 ;  /* 0x0000000806d57c10 */ /* 0x008fe2000f91e005 */
[----:B------:R-:W-:Y:S01]  /*08a0*/  IMAD R12, R3, 0x4, R10 ;  /* 0x00000004030c7824 */ /* 0x000fe200078e020a */
[----:B------:R-:W-:Y:S01]  /*08b0*/  LEA.HI R6, R21, 0x7c, RZ, 0x1b ;  /* 0x0000007c15067811 */ /* 0x000fe200078fd8ff */
[-C--:B------:R-:W-:Y:S01]  /*08c0*/  IMAD R5, R0, R3.reuse, RZ ;  /* 0x0000000300057224 */ /* 0x080fe200078e02ff */
[----:B------:R-:W-:Y:S01]  /*08d0*/  IADD3.X R13, PT, PT, R11, UR9, R2, P0, P1 ;  /* 0x000000090b0d7c10 */ /* 0x000fe200087e2402 */
[----:B------:R-:W-:Y:S01]  /*08e0*/  IMAD R14, R3, 0x4, R12 ;  /* 0x00000004030e7824 */ /* 0x000fe200078e020c */
[----:B------:R-:W-:Y:S01]  /*08f0*/  LEA.HI R2, R21, 0x5c, RZ, 0x1b ;  /* 0x0000005c15027811 */ /* 0x000fe200078fd8ff */
[----:B------:R-:W-:Y:S01]  /*0900*/  IMAD R11, R6, R3, RZ ;  /* 0x00000003060b7224 */ /* 0x000fe200078e02ff */
[-C--:B------:R-:W-:Y:S01]  /*0910*/  LEA R34, P0, R16, R213.reuse, 0x1 ;  /* 0x000000d510227211 */ /* 0x080fe200078008ff */
[C---:B------:R-:W-:Y:S01]  /*0920*/  IMAD R20, R3.reuse, 0x4, R14 ;  /* 0x0000000403147824 */ /* 0x040fe200078e020e */
[----:B------:R-:W-:Y:S01]  /*0930*/  LEA R32, P1, R10, R213, 0x1 ;  /* 0x000000d50a207211 */ /* 0x000fe200078208ff */
[----:B------:R-:W-:Y:S01]  /*0940*/  IMAD R7, R2, R3, RZ ;  /* 0x0000000302077224 */ /* 0x000fe200078e02ff */
[----:B------:R-:W-:Y:S01]  /*0950*/  LEA.HI.X.SX32 R35, R16, R13, 0x1, P0 ;  /* 0x0000000d10237211 */ /* 0x000fe200000f0eff */
[----:B------:R-:W-:Y:S01]  /*0960*/  IMAD R22, R3, 0x4, R20 ;  /* 0x0000000403167824 */ /* 0x000fe200078e0214 */
[-C--:B------:R-:W-:Y:S01]  /*0970*/  LEA R30, P2, R12, R213.reuse, 0x1 ;  /* 0x000000d50c1e7211 */ /* 0x080fe200078408ff */
[----:B------:R-:W-:Y:S01]  /*0980*/  IMAD R21, R73, 0xa, RZ ;  /* 0x0000000a49157824 */ /* 0x000fe200078e02ff */
[----:B------:R-:W-:Y:S01]  /*0990*/  LEA R28, P3, R18, R213, 0x1 ;  /* 0x000000d5121c7211 */ /* 0x000fe200078608ff */
[----:B------:R-:W-:Y:S01]  /*09a0*/  IMAD R24, R3, 0x4, R22 ;  /* 0x0000000403187824 */ /* 0x000fe200078e0216 */
[-C--:B------:R-:W-:Y:S01]  /*09b0*/  LEA.HI.X.SX32 R33, R10, R13.reuse, 0x1, P1 ;  /* 0x0000000d0a217211 */ /* 0x080fe200008f0eff */
[----:B------:R0:W-:Y:S01]  /*09c0*/  STL.64 [R1+0x58], R34 ;  /* 0x0000582201007387 */ /* 0x0001e20000100a00 */
[-C--:B------:R-:W-:Y:S01]  /*09d0*/  LEA.HI.X.SX32 R31, R12, R13.reuse, 0x1, P2 ;  /* 0x0000000d0c1f7211 */ /* 0x080fe200010f0eff */
[----:B------:R-:W-:Y:S01]  /*09e0*/  IMAD R83, R73, 0x2e, RZ ;  /* 0x0000002e49537824 */ /* 0x000fe200078e02ff */
[----:B------:R-:W-:Y:S01]  /*09f0*/  LEA R26, R3, R24, 0x3 ;  /* 0x00000018031a7211 */ /* 0x000fe200078e18ff */
[----:B------:R1:W-:Y:S01]  /*0a00*/  STL.64 [R1+0x50], R32 ;  /* 0x0000502001007387 */ /* 0x0003e20000100a00 */
[----:B------:R-:W-:Y:S01]  /*0a10*/  LEA.HI.X.SX32 R29, R18, R13, 0x1, P3 ;  /* 0x0000000d121d7211 */ /* 0x000fe200018f0eff */
[----:B------:R-:W-:Y:S01]  /*0a20*/  IMAD R77, R73, 0x28, RZ ;  /* 0x00000028494d7824 */ /* 0x000fe200078e02ff */
[-C--:B------:R-:W-:Y:S01]  /*0a30*/  LEA R244, P4, R5, R213.reuse, 0x1 ;  /* 0x000000d505f47211 */ /* 0x080fe200078808ff */
[----:B------:R-:W-:Y:S01]  /*0a40*/  IMAD R0, R3, 0x4, R26 ;  /* 0x0000000403007824 */ /* 0x000fe200078e021a */
[----:B------:R2:W-:Y:S01]  /*0a50*/  STL.64 [R1+0x48], R30 ;  /* 0x0000481e01007387 */ /* 0x0005e20000100a00 */
[-C--:B------:R-:W-:Y:S01]  /*0a60*/  LEA R228, P5, R7, R213.reuse, 0x1 ;  /* 0x000000d507e47211 */ /* 0x080fe200078a08ff */
[----:B------:R-:W-:Y:S01]  /*0a70*/  IMAD R41, R73, 0x16, RZ ;  /* 0x0000001649297824 */ /* 0x000fe200078e02ff */
[-C--:B------:R-:W-:Y:S01]  /*0a80*/  LEA R210, P6, R11, R213.reuse, 0x1 ;  /* 0x000000d50bd27211 */ /* 0x080fe200078c08ff */
[----:B------:R-:W-:Y:S01]  /*0a90*/  IMAD R2, R3, 0x4, R0 ;  /* 0x0000000403027824 */ /* 0x000fe200078e0200 */
[----:B------:R3:W-:Y:S01]  /*0aa0*/  STL.64 [R1+0x20], R28 ;  /* 0x0000201c01007387 */ /* 0x0007e20000100a00 */
[----:B0-----:R-:W-:Y:S01]  /*0ab0*/  IMAD R35, R73, 0x14, RZ ;  /* 0x0000001449237824 */ /* 0x001fe200078e02ff */
[C---:B-1----:R-:W-:Y:S01]  /*0ac0*/  LEA R32, P0, R14.reuse, R213, 0x1 ;  /* 0x000000d50e207211 */ /* 0x042fe200078008ff */
[----:B------:R-:W-:Y:S01]  /*0ad0*/  IMAD R6, R3, 0x4, R2 ;  /* 0x0000000403067824 */ /* 0x000fe200078e0202 */
[-C--:B------:R-:W-:Y:S01]  /*0ae0*/  LEA.HI.X.SX32 R245, R5, R13.reuse, 0x1, P4 ;  /* 0x0000000d05f57211 */ /* 0x080fe200020f0eff */
[C---:B------:R-:W-:Y:S01]  /*0af0*/  IMAD R81, R73.reuse, 0x2c, RZ ;  /* 0x0000002c49517824 */ /* 0x040fe200078e02ff */
[----:B------:R-:W-:Y:S01]  /*0b00*/  LEA.HI.X.SX32 R33, R14, R13, 0x1, P0 ;  /* 0x0000000d0e217211 */ /* 0x000fe200000f0eff */
[----:B------:R-:W-:Y:S01]  /*0b10*/  IMAD R19, R73, 0x5, RZ ;  /* 0x0000000549137824 */ /* 0x000fe200078e02ff */
[----:B------:R-:W-:Y:S01]  /*0b20*/  LEA R16, R3, R6, 0x2 ;  /* 0x0000000603107211 */ /* 0x000fe200078e10ff */
[----:B------:R-:W-:Y:S01]  /*0b30*/  IMAD R43, R73, 0x17, RZ ;  /* 0x00000017492b7824 */ /* 0x000fe200078e02ff */
[-C--:B--2---:R-:W-:Y:S01]  /*0b40*/  LEA R30, P1, R20, R213.reuse, 0x1 ;  /* 0x000000d5141e7211 */ /* 0x084fe200078208ff */
[----:B------:R0:W-:Y:S01]  /*0b50*/  STL.64 [R1+0x40], R32 ;  /* 0x0000402001007387 */ /* 0x0001e20000100a00 */
[----:B---3--:R-:W-:Y:S01]  /*0b60*/  LEA R28, P2, R22, R213, 0x1 ;  /* 0x000000d5161c7211 */ /* 0x008fe200078408ff */
[----:B------:R-:W-:Y:S01]  /*0b70*/  IMAD R10, R3, 0x4, R16 ;  /* 0x00000004030a7824 */ /* 0x000fe200078e0210 */
[-C--:B------:R-:W-:Y:S01]  /*0b80*/  LEA.HI.X.SX32 R31, R20, R13.reuse, 0x1, P1 ;  /* 0x0000000d141f7211 */ /* 0x080fe200008f0eff */
[----:B------:R-:W-:Y:S01]  /*0b90*/  IMAD R49, R73, 0x18, RZ ;  /* 0x0000001849317824 */ /* 0x000fe200078e02ff */
[-C--:B------:R-:W-:Y:S01]  /*0ba0*/  LEA.HI.X.SX32 R29, R22, R13.reuse, 0x1, P2 ;  /* 0x0000000d161d7211 */ /* 0x080fe200010f0eff */
[----:B------:R-:W-:Y:S01]  /*0bb0*/  IMAD R12, R3, 0x4, R10 ;  /* 0x00000004030c7824 */ /* 0x000fe200078e020a */
[-C--:B------:R-:W-:Y:S01]  /*0bc0*/  LEA.HI.X.SX32 R229, R7, R13.reuse, 0x1, P5 ;  /* 0x0000000d07e57211 */ /* 0x080fe200028f0eff */
[----:B------:R1:W-:Y:S01]  /*0bd0*/  STL.64 [R1+0x38], R30 ;  /* 0x0000381e01007387 */ /* 0x0003e20000100a00 */
[----:B------:R-:W-:Y:S01]  /*0be0*/  LEA.HI.X.SX32 R211, R11, R13, 0x1, P6 ;  /* 0x0000000d0bd37211 */ /* 0x000fe200030f0eff */
[----:B------:R-:W-:-:S02]  /*0bf0*/  IMAD R18, R3, 0x8, R12 ;  /* 0x0000000803127824 */ /* 0x000fc400078e020c */
[----:B------:R2:W-:Y:S01]  /*0c00*/  STL.64 [R1+0x30], R28 ;  /* 0x0000301c01007387 */ /* 0x0005e20000100a00 */
[C---:B0-----:R-:W-:Y:S01]  /*0c10*/  LEA R32, P0, R24.reuse, R213, 0x1 ;  /* 0x000000d518207211 */ /* 0x041fe200078008ff */
[----:B------:R-:W-:Y:S01]  /*0c20*/  IMAD R79, R73, 0x2a, RZ ;  /* 0x0000002a494f7824 */ /* 0x000fe200078e02ff */
[----:B------:R-:W-:Y:S01]  /*0c30*/  LEA R14, R3, R18, 0x2 ;  /* 0x00000012030e7211 */ /* 0x000fe200078e10ff */
[C---:B------:R-:W-:Y:S01]  /*0c40*/  IMAD R85, R73.reuse, 0x30, RZ ;  /* 0x0000003049557824 */ /* 0x040fe200078e02ff */
[----:B------:R-:W-:Y:S01]  /*0c50*/  LEA.HI.X.SX32 R33, R24, R13, 0x1, P0 ;  /* 0x0000000d18217211 */ /* 0x000fe200000f0eff */
[----:B------:R-:W-:Y:S02]  /*0c60*/  IMAD R61, R73, 0x1a, RZ ;  /* 0x0000001a493d7824 */ /* 0x000fe400078e02ff */
[----:B------:R-:W-:Y:S01]  /*0c70*/  IMAD R20, R3, 0x4, R14 ;  /* 0x0000000403147824 */ /* 0x000fe200078e020e */
[-C--:B-1----:R-:W-:Y:S01]  /*0c80*/  LEA R30, P1, R26, R213.reuse, 0x1 ;  /* 0x000000d51a1e7211 */ /* 0x082fe200078208ff */
[----:B------:R0:W-:Y:S01]  /*0c90*/  STL.64 [R1+0x28], R32 ;  /* 0x0000282001007387 */ /* 0x0001e20000100a00 */
[C---:B------:R-:W-:Y:S01]  /*0ca0*/  IMAD R39, R73.reuse, 0x15, RZ ;  /* 0x0000001549277824 */ /* 0x040fe200078e02ff */
[----:B--2---:R-:W-:Y:S01]  /*0cb0*/  LEA R28, P2, R0, R213, 0x1 ;  /* 0x000000d5001c7211 */ /* 0x004fe200078408ff */
[C---:B------:R-:W-:Y:S01]  /*0cc0*/  IMAD R89, R73.reuse, 0x34, RZ ;  /* 0x0000003449597824 */ /* 0x040fe200078e02ff */
[-C--:B------:R-:W-:Y:S01]  /*0cd0*/  LEA.HI.X.SX32 R31, R26, R13.reuse, 0x1, P1 ;  /* 0x0000000d1a1f7211 */ /* 0x080fe200008f0eff */
[----:B------:R-:W-:Y:S01]  /*0ce0*/  IMAD R91, R73, 0x36, RZ ;  /* 0x00000036495b7824 */ /* 0x000fe200078e02ff */
[----:B------:R-:W-:Y:S01]  /*0cf0*/  LEA.HI.X.SX32 R29, R0, R13, 0x1, P2 ;  /* 0x0000000d001d7211 */ /* 0x000fe200010f0eff */
[C---:B------:R-:W-:Y:S01]  /*0d00*/  IMAD R0, R3.reuse, 0x4, R20 ;  /* 0x0000000403007824 */ /* 0x040fe200078e0214 */
[-C--:B------:R-:W-:Y:S01]  /*0d10*/  LEA R26, P0, R2, R213.reuse, 0x1 ;  /* 0x000000d5021a7211 */ /* 0x080fe200078008ff */
[----:B------:R-:W-:Y:S01]  /*0d20*/  STL.64 [R1+0x18], R30 ;  /* 0x0000181e01007387 */ /* 0x000fe20000100a00 */
[----:B------:R-:W-:Y:S01]  /*0d30*/  LEA R24, P1, R6, R213, 0x1 ;  /* 0x000000d506187211 */ /* 0x000fe200078208ff */
[----:B------:R-:W-:Y:S01]  /*0d40*/  IMAD R22, R3, 0x4, R0 ;  /* 0x0000000403167824 */ /* 0x000fe200078e0200 */
[----:B------:R-:W-:Y:S01]  /*0d50*/  LEA.HI.X.SX32 R27, R2, R13, 0x1, P0 ;  /* 0x0000000d021b7211 */ /* 0x000fe200000f0eff */
[----:B------:R1:W-:Y:S01]  /*0d60*/  STL.64 [R1+0x10], R28 ;  /* 0x0000101c01007387 */ /* 0x0003e20000100a00 */
[----:B------:R-:W-:Y:S01]  /*0d70*/  LEA R250, P2, R16, R213, 0x1 ;  /* 0x000000d510fa7211 */ /* 0x000fe200078408ff */
[----:B0-----:R-:W-:Y:S01]  /*0d80*/  IMAD R33, R73, 0xc, RZ ;  /* 0x0000000c49217824 */ /* 0x001fe200078e02ff */
[----:B------:R-:W-:Y:S01]  /*0d90*/  LEA R2, R3, R22, 0x2 ;  /* 0x0000001603027211 */ /* 0x000fe200078e10ff */
[----:B------:R0:W-:Y:S01]  /*0da0*/  STL.64 [R1+0x8], R26 ;  /* 0x0000081a01007387 */ /* 0x0001e20000100a00 */
[----:B------:R-:W-:Y:S01]  /*0db0*/  LEA.HI.X.SX32 R25, R6, R13, 0x1, P1 ;  /* 0x0000000d06197211 */ /* 0x000fe200008f0eff */
[----:B------:R-:W-:Y:S01]  /*0dc0*/  IMAD R37, R73, 0xd, RZ ;  /* 0x0000000d49257824 */ /* 0x000fe200078e02ff */
[----:B------:R-:W-:Y:S01]  /*0dd0*/  LEA R248, P0, R10, R213, 0x1 ;  /* 0x000000d50af87211 */ /* 0x000fe200078008ff */
[----:B------:R-:W-:Y:S01]  /*0de0*/  IMAD R6, R3, 0x4, R2 ;  /* 0x0000000403067824 */ /* 0x000fe200078e0202 */
[----:B------:R-:W-:Y:S01]  /*0df0*/  LEA.HI.X.SX32 R251, R16, R13, 0x1, P2 ;  /* 0x0000000d10fb7211 */ /* 0x000fe200010f0eff */
[----:B------:R2:W-:Y:S01]  /*0e00*/  STL.64 [R1], R24 ;  /* 0x0000001801007387 */ /* 0x0005e20000100a00 */
[-C--:B------:R-:W-:Y:S01]  /*0e10*/  LEA R246, P1, R12, R213.reuse, 0x1 ;  /* 0x000000d50cf67211 */ /* 0x080fe200078208ff */
[C---:B-1----:R-:W-:Y:S01]  /*0e20*/  IMAD R29, R73.reuse, 0x24, RZ ;  /* 0x00000024491d7824 */ /* 0x042fe200078e02ff */
[----:B------:R-:W-:Y:S01]  /*0e30*/  LEA R242, P2, R18, R213, 0x1 ;  /* 0x000000d512f27211 */ /* 0x000fe200078408ff */
[----:B------:R-:W-:Y:S01]  /*0e40*/  IMAD R31, R73, 0x6, RZ ;  /* 0x00000006491f7824 */ /* 0x000fe200078e02ff */
[-C--:B------:R-:W-:Y:S01]  /*0e50*/  LEA.HI.X.SX32 R249, R10, R13.reuse, 0x1, P0 ;  /* 0x0000000d0af97211 */ /* 0x080fe200000f0eff */
[----:B------:R-:W-:Y:S01]  /*0e60*/  IMAD R10, R3, 0x8, R6 ;  /* 0x00000008030a7824 */ /* 0x000fe200078e0206 */
[-C--:B------:R-:W-:Y:S01]  /*0e70*/  LEA.HI.X.SX32 R247, R12, R13.reuse, 0x1, P1 ;  /* 0x0000000d0cf77211 */ /* 0x080fe200008f0eff */
[----:B0-----:R-:W-:Y:S01]  /*0e80*/  IMAD R27, R73, 0x13, RZ ;  /* 0x00000013491b7824 */ /* 0x001fe200078e02ff */
[----:B------:R-:W-:Y:S01]  /*0e90*/  LEA.HI.X.SX32 R243, R18, R13, 0x1, P2 ;  /* 0x0000000d12f37211 */ /* 0x000fe200010f0eff */
[----:B------:R-:W-:Y:S01]  /*0ea0*/  IMAD R12, R3, 0x4, R10 ;  /* 0x00000004030c7824 */ /* 0x000fe200078e020a */
[-C--:B------:R-:W-:Y:S01]  /*0eb0*/  LEA R236, P2, R0, R213.reuse, 0x1 ;  /* 0x000000d500ec7211 */ /* 0x080fe200078408ff */
[C---:B--2---:R-:W-:Y:S01]  /*0ec0*/  IMAD R25, R73.reuse, 0xb, RZ ;  /* 0x0000000b49197824 */ /* 0x044fe200078e02ff */
[----:B------:R-:W-:Y:S01]  /*0ed0*/  LEA R238, P1, R20, R213, 0x1 ;  /* 0x000000d514ee7211 */ /* 0x000fe200078208ff */
[C---:B------:R-:W-:Y:S01]  /*0ee0*/  IMAD R11, R73.reuse, 0x3, RZ ;  /* 0x00000003490b7824 */ /* 0x040fe200078e02ff */
[----:B------:R-:W-:Y:S01]  /*0ef0*/  LEA.HI.X.SX32 R237, R0, R13, 0x1, P2 ;  /* 0x0000000d00ed7211 */ /* 0x000fe200010f0eff */
[C---:B------:R-:W-:Y:S01]  /*0f00*/  IMAD R63, R73.reuse, 0x1b, RZ ;  /* 0x0000001b493f7824 */ /* 0x040fe200078e02ff */
[----:B------:R-:W-:Y:S01]  /*0f10*/  LEA R240, P0, R14, R213, 0x1 ;  /* 0x000000d50ef07211 */ /* 0x000fe200078008ff */
[----:B------:R-:W-:Y:S01]  /*0f20*/  IMAD R47, R73, 0xe, RZ ;  /* 0x0000000e492f7824 */ /* 0x000fe200078e02ff */
[----:B------:R-:W-:Y:S01]  /*0f30*/  LEA R0, R3, R12, 0x2 ;  /* 0x0000000c03007211 */ /* 0x000fe200078e10ff */
[C---:B------:R-:W-:Y:S01]  /*0f40*/  IMAD R65, R73.reuse, 0x1c, RZ ;  /* 0x0000001c49417824 */ /* 0x040fe200078e02ff */
[-C--:B------:R-:W-:Y:S01]  /*0f50*/  LEA.HI.X.SX32 R239, R20, R13.reuse, 0x1, P1 ;  /* 0x0000000d14ef7211 */ /* 0x080fe200008f0eff */
[----:B------:R-:W-:Y:S01]  /*0f60*/  IMAD R87, R73, 0x32, RZ ;  /* 0x0000003249577824 */ /* 0x000fe200078e02ff */
[----:B------:R-:W-:Y:S01]  /*0f70*/  LEA.HI.X.SX32 R241, R14, R13, 0x1, P0 ;  /* 0x0000000d0ef17211 */ /* 0x000fe200000f0eff */
[----:B------:R-:W-:Y:S01]  /*0f80*/  IMAD R14, R3, 0x4, R0 ;  /* 0x00000004030e7824 */ /* 0x000fe200078e0200 */
[-C--:B------:R-:W-:Y:S01]  /*0f90*/  LEA R232, P1, R2, R213.reuse, 0x1 ;  /* 0x000000d502e87211 */ /* 0x080fe200078208ff */
[C---:B------:R-:W-:Y:S01]  /*0fa0*/  IMAD R93, R73.reuse, 0x38, RZ ;  /* 0x00000038495d7824 */ /* 0x040fe200078e02ff */
[----:B------:R-:W-:Y:S01]  /*0fb0*/  LEA R230, P2, R6, R213, 0x1 ;  /* 0x000000d506e67211 */ /* 0x000fe200078408ff */
[----:B------:R-:W-:Y:S01]  /*0fc0*/  IMAD R95, R73, 0x3a, RZ ;  /* 0x0000003a495f7824 */ /* 0x000fe200078e02ff */
[----:B------:R-:W-:Y:S01]  /*0fd0*/  LEA.HI.X.SX32 R233, R2, R13, 0x1, P1 ;  /* 0x0000000d02e97211 */ /* 0x000fe200008f0eff */
[----:B------:R-:W-:Y:S01]  /*0fe0*/  IMAD R2, R3, 0x4, R14 ;  /* 0x0000000403027824 */ /* 0x000fe200078e020e */
[----:B------:R-:W-:Y:S01]  /*0ff0*/  LEA R234, P0, R22, R213, 0x1 ;  /* 0x000000d516ea7211 */ /* 0x000fe200078008ff */
[----:B------:R-:W-:Y:S01]  /*1000*/  IMAD R69, R73, 0x1e, RZ ;  /* 0x0000001e49457824 */ /* 0x000fe200078e02ff */
[----:B------:R-:W-:Y:S01]  /*1010*/  LEA.HI.X.SX32 R231, R6, R13, 0x1, P2 ;  /* 0x0000000d06e77211 */ /* 0x000fe200010f0eff */
[----:B------:R-:W-:Y:S01]  /*1020*/  IMAD R6, R3, 0x4, R2 ;  /* 0x0000000403067824 */ /* 0x000fe200078e0202 */
[----:B------:R-:W-:Y:S01]  /*1030*/  LEA R222, P2, R0, R213, 0x1 ;  /* 0x000000d500de7211 */ /* 0x000fe200078408ff */
[C---:B------:R-:W-:Y:S01]  /*1040*/  IMAD R45, R73.reuse, 0x7, RZ ;  /* 0x00000007492d7824 */ /* 0x040fe200078e02ff */
[----:B------:R-:W-:Y:S01]  /*1050*/  LEA.HI.X.SX32 R235, R22, R13, 0x1, P0 ;  /* 0x0000000d16eb7211 */ /* 0x000fe200000f0eff */
[C---:B------:R-:W-:Y:S01]  /*1060*/  IMAD R59, R73.reuse, 0x19, RZ ;  /* 0x00000019493b7824 */ /* 0x040fe200078e02ff */
[-C--:B------:R-:W-:Y:S01]  /*1070*/  LEA R224, P1, R12, R213.reuse, 0x1 ;  /* 0x000000d50ce07211 */ /* 0x080fe200078208ff */
[C---:B------:R-:W-:Y:S01]  /*1080*/  IMAD R67, R73.reuse, 0x1d, RZ ;  /* 0x0000001d49437824 */ /* 0x040fe200078e02ff */
[----:B------:R-:W-:Y:S01]  /*1090*/  LEA R226, P0, R10, R213, 0x1 ;  /* 0x000000d50ae27211 */ /* 0x000fe200078008ff */
[C---:B------:R-:W-:Y:S01]  /*10a0*/  IMAD R51, R73.reuse, 0xf, RZ ;  /* 0x0000000f49337824 */ /* 0x040fe200078e02ff */
[-C--:B------:R-:W-:Y:S01]  /*10b0*/  LEA.HI.X.SX32 R223, R0, R13.reuse, 0x1, P2 ;  /* 0x0000000d00df7211 */ /* 0x080fe200010f0eff */
[----:B------:R-:W-:Y:S01]  /*10c0*/  IMAD R97, R73, 0x3c, RZ ;  /* 0x0000003c49617824 */ /* 0x000fe200078e02ff */
[----:B------:R-:W-:Y:S01]  /*10d0*/  LEA R0, R3, R6, 0x2 ;  /* 0x0000000603007211 */ /* 0x000fe200078e10ff */
[C---:B------:R-:W-:Y:S01]  /*10e0*/  IMAD.SHL.U32 R7, R73.reuse, 0x2, RZ ;  /* 0x0000000249077824 */ /* 0x040fe200078e00ff */
[-C--:B------:R-:W-:Y:S01]  /*10f0*/  LEA.HI.X.SX32 R225, R12, R13.reuse, 0x1, P1 ;  /* 0x0000000d0ce17211 */ /* 0x080fe200008f0eff */
[C---:B------:R-:W-:Y:S01]  /*1100*/  IMAD R189, R73.reuse, 0x3e, RZ ;  /* 0x0000003e49bd7824 */ /* 0x040fe200078e02ff */
[----:B------:R-:W-:Y:S01]  /*1110*/  LEA.HI.X.SX32 R227, R10, R13, 0x1, P0 ;  /* 0x0000000d0ae37211 */ /* 0x000fe200000f0eff */
[C---:B------:R-:W-:Y:S01]  /*1120*/  IMAD.SHL.U32 R55, R73.reuse, 0x8, RZ ;  /* 0x0000000849377824 */ /* 0x040fe200078e00ff */
[-C--:B------:R-:W-:Y:S01]  /*1130*/  LEA R216, P1, R2, R213.reuse, 0x1 ;  /* 0x000000d502d87211 */ /* 0x080fe200078208ff */
[C---:B------:R-:W-:Y:S01]  /*1140*/  IMAD.SHL.U32 R57, R73.reuse, 0x10, RZ ;  /* 0x0000001049397824 */ /* 0x040fe200078e00ff */
[-C--:B------:R-:W-:Y:S01]  /*1150*/  LEA R220, P0, R14, R213.reuse, 0x1 ;  /* 0x000000d50edc7211 */ /* 0x080fe200078008ff */
[----:B------:R-:W-:Y:S01]  /*1160*/  IMAD R71, R73, 0x1f, RZ ;  /* 0x0000001f49477824 */ /* 0x000fe200078e02ff */
[-C--:B------:R-:W-:Y:S01]  /*1170*/  LEA R212, P3, R0, R213.reuse, 0x1 ;  /* 0x000000d500d47211 */ /* 0x080fe200078608ff */
[----:B------:R-:W-:Y:S01]  /*1180*/  IMAD.MOV.U32 R5, RZ, RZ, RZ ;  /* 0x000000ffff057224 */ /* 0x000fe200078e00ff */
[----:B------:R-:W-:-:S02]  /*1190*/  LEA R214, P2, R6, R213, 0x1 ;  /* 0x000000d506d67211 */ /* 0x000fc400078408ff */
[-C--:B------:R-:W-:Y:S01]  /*11a0*/  LEA.HI.X.SX32 R217, R2, R13.reuse, 0x1, P1 ;  /* 0x0000000d02d97211 */ /* 0x080fe200008f0eff */
[----:B------:R-:W-:Y:S01]  /*11b0*/  IMAD.MOV.U32 R2, RZ, RZ, 0x3f800000 ;  /* 0x3f800000ff027424 */ /* 0x000fe200078e00ff */
[-C--:B------:R-:W-:Y:S02]  /*11c0*/  LEA.HI.X.SX32 R221, R14, R13.reuse, 0x1, P0 ;  /* 0x0000000d0edd7211 */ /* 0x080fe400000f0eff */
[-C--:B------:R-:W-:Y:S02]  /*11d0*/  LEA.HI.X.SX32 R213, R0, R13.reuse, 0x1, P3 ;  /* 0x0000000d00d57211 */ /* 0x080fe400018f0eff */
[-C--:B------:R-:W-:Y:S02]  /*11e0*/  IADD3 R22, P1, PT, R17, R8.reuse, RZ ;  /* 0x0000000811167210 */ /* 0x080fe40007f3e0ff */
[-C--:B------:R-:W-:Y:S02]  /*11f0*/  IADD3 R14, P3, PT, R29, R8.reuse, RZ ;  /* 0x000000081d0e7210 */ /* 0x080fe40007f7e0ff */
[----:B------:R-:W-:Y:S01]  /*1200*/  LEA.HI.X.SX32 R215, R6, R13, 0x1, P2 ;  /* 0x0000000d06d77211 */ /* 0x000fe200010f0eff */
[----:B------:R-:W-:Y:S01]  /*1210*/  IMAD R13, R73, 0x11, RZ ;  /* 0x00000011490d7824 */ /* 0x000fe200078e02ff */
[----:B------:R-:W-:Y:S01]  /*1220*/  IADD3 R12, P5, PT, R23, R8, RZ ;  /* 0x00000008170c7210 */ /* 0x000fe20007fbe0ff */
[----:B------:R-:W-:Y:S01]  /*1230*/  IMAD.MOV.U32 R6, RZ, RZ, 0x3f800000 ;  /* 0x3f800000ff067424 */ /* 0x000fe200078e00ff */
[----:B------:R-:W-:-:S02]  /*1240*/  LEA.HI.X.SX32 R23, R15, R9, 0x1, P1 ;  /* 0x000000090f177211 */ /* 0x000fc400008f0eff */
[-C--:B------:R-:W-:Y:S02]  /*1250*/  LEA.HI.X.SX32 R15, R17, R9.reuse, 0x1, P3 ;  /* 0x00000009110f7211 */ /* 0x080fe400018f0eff */
[-C--:B------:R-:W-:Y:S02]  /*1260*/  IADD3 R28, P3, PT, R35, R8.reuse, RZ ;  /* 0x00000008231c7210 */ /* 0x080fe40007f7e0ff */
[-C--:B------:R-:W-:Y:S02]  /*1270*/  IADD3 R16, P0, PT, R75, R8.reuse, RZ ;  /* 0x000000084b107210 */ /* 0x080fe40007f1e0ff */
[----:B------:R-:W-:Y:S02]  /*1280*/  LEA.HI.X.SX32 R13, R13, R9, 0x1, P5 ;  /* 0x000000090d0d7211 */ /* 0x000fe400028f0eff */
[-C--:B------:R-:W-:Y:S02]  /*1290*/  IADD3 R26, P5, PT, R83, R8.reuse, RZ ;  /* 0x00000008531a7210 */ /* 0x080fe40007fbe0ff */
[----:B------:R-:W-:-:S02]  /*12a0*/  IADD3 R200, P1, PT, R21, R8, RZ ;  /* 0x0000000815c87210 */ /* 0x000fc40007f3e0ff */
[-C--:B------:R-:W-:Y:S02]  /*12b0*/  IADD3 R18, P2, PT, R77, R8.reuse, RZ ;  /* 0x000000084d127210 */ /* 0x080fe40007f5e0ff */
[-C--:B------:R-:W-:Y:S02]  /*12c0*/  LEA.HI.X.SX32 R29, R21, R9.reuse, 0x1, P3 ;  /* 0x00000009151d7211 */ /* 0x080fe400018f0eff */
[-C--:B------:R-:W-:Y:S02]  /*12d0*/  IADD3 R34, P3, PT, R41, R8.reuse, RZ ;  /* 0x0000000829227210 */ /* 0x080fe40007f7e0ff */
[----:B------:R-:W-:Y:S02]  /*12e0*/  IADD3 R24, P6, PT, R81, R8, RZ ;  /* 0x0000000851187210 */ /* 0x000fe40007fde0ff */
[-C--:B------:R-:W-:Y:S02]  /*12f0*/  LEA.HI.X.SX32 R17, R27, R9.reuse, 0x1, P0 ;  /* 0x000000091b117211 */ /* 0x080fe400000f0eff */
[----:B------:R-:W-:-:S02]  /*1300*/  LEA.HI.X.SX32 R201, R19, R9, 0x1, P1 ;  /* 0x0000000913c97211 */ /* 0x000fc400008f0eff */
[-C--:B------:R-:W-:Y:S02]  /*1310*/  LEA.HI.X.SX32 R27, R43, R9.reuse, 0x1, P5 ;  /* 0x000000092b1b7211 */ /* 0x080fe400028f0eff */
[-C--:B------:R-:W-:Y:S02]  /*1320*/  LEA.HI.X.SX32 R19, R35, R9.reuse, 0x1, P2 ;  /* 0x0000000923137211 */ /* 0x080fe400010f0eff */
[-C--:B------:R-:W-:Y:S02]  /*1330*/  IADD3 R42, P5, PT, R49, R8.reuse, RZ ;  /* 0x00000008312a7210 */ /* 0x080fe40007fbe0ff */
[-C--:B------:R-:W-:Y:S02]  /*1340*/  LEA.HI.X.SX32 R35, R25, R9.reuse, 0x1, P3 ;  /* 0x0000000919237211 */ /* 0x080fe400018f0eff */
[----:B------:R-:W-:Y:S02]  /*1350*/  IADD3 R20, P4, PT, R79, R8, RZ ;  /* 0x000000084f147210 */ /* 0x000fe40007f9e0ff */
[----:B------:R-:W-:-:S02]  /*1360*/  LEA.HI.X.SX32 R25, R41, R9, 0x1, P6 ;  /* 0x0000000929197211 */ /* 0x000fc400030f0eff */
[-C--:B------:R-:W-:Y:S02]  /*1370*/  IADD3 R40, P6, PT, R33, R8.reuse, RZ ;  /* 0x0000000821287210 */ /* 0x080fe40007fde0ff */
[-C--:B------:R-:W-:Y:S02]  /*1380*/  IADD3 R30, P0, PT, R85, R8.reuse, RZ ;  /* 0x00000008551e7210 */ /* 0x080fe40007f1e0ff */
[-C--:B------:R-:W-:Y:S02]  /*1390*/  LEA.HI.X.SX32 R43, R33, R9.reuse, 0x1, P5 ;  /* 0x00000009212b7211 */ /* 0x080fe400028f0eff */
[-C--:B------:R-:W-:Y:S02]  /*13a0*/  IADD3 R48, P5, PT, R61, R8.reuse, RZ ;  /* 0x000000083d307210 */ /* 0x080fe40007fbe0ff */
[----:B------:R-:W-:Y:S02]  /*13b0*/  IADD3 R36, P2, PT, R89, R8, RZ ;  /* 0x0000000859247210 */ /* 0x000fe40007f5e0ff */
[----:B------:R-:W-:-:S02]  /*13c0*/  LEA.HI.X.SX32 R21, R39, R9, 0x1, P4 ;  /* 0x0000000927157211 */ /* 0x000fc400020f0eff */
[-C--:B------:R-:W-:Y:S02]  /*13d0*/  IADD3 R38, P4, PT, R91, R8.reuse, RZ ;  /* 0x000000085b267210 */ /* 0x080fe40007f9e0ff */
[C---:B------:R-:W-:Y:S02]  /*13e0*/  IADD3 R204, P3, PT, R31.reuse, R8, RZ ;  /* 0x000000081fcc7210 */ /* 0x040fe40007f7e0ff */
[-C--:B------:R-:W-:Y:S02]  /*13f0*/  LEA.HI.X.SX32 R41, R31, R9.reuse, 0x1, P6 ;  /* 0x000000091f297211 */ /* 0x080fe400030f0eff */
[-C--:B------:R-:W-:Y:S02]  /*1400*/  LEA.HI.X.SX32 R31, R49, R9.reuse, 0x1, P0 ;  /* 0x00000009311f7211 */ /* 0x080fe400000f0eff */
[-C--:B------:R-:W-:Y:S02]  /*1410*/  LEA.HI.X.SX32 R49, R37, R9.reuse, 0x1, P5 ;  /* 0x0000000925317211 */ /* 0x080fe400028f0eff */
        /* <DEDUP_REMOVED lines=8> */
[----:B------:R-:W-:Y:S02]  /*14a0*/  IADD3 R194, P4, PT, R69, R8, RZ ;  /* 0x0000000845c27210 */ /* 0x000fe40007f9e0ff */
[-C--:B------:R-:W-:Y:S02]  /*14b0*/  LEA.HI.X.SX32 R191, R45, R9.reuse, 0x1, P5 ;  /* 0x000000092dbf7211 */ /* 0x080fe400028f0eff */
[-C--:B------:R-:W-:Y:S02]  /*14c0*/  LEA.HI.X.SX32 R193, R47, R9.reuse, 0x1, P2 ;  /* 0x000000092fc17211 */ /* 0x080fe400010f0eff */
[-C--:B------:R-:W-:Y:S02]  /*14d0*/  LEA.HI.X.SX32 R33, R59, R9.reuse, 0x1, P1 ;  /* 0x000000093b217211 */ /* 0x080fe400008f0eff */
[----:B------:R-:W-:-:S02]  /*14e0*/  LEA.HI.X.SX32 R45, R65, R9, 0x1, P3 ;  /* 0x00000009412d7211 */ /* 0x000fc400018f0eff */
[-C--:B------:R-:W-:Y:S02]  /*14f0*/  LEA.HI.X.SX32 R47, R67, R9.reuse, 0x1, P6 ;  /* 0x00000009432f7211 */ /* 0x080fe400030f0eff */
[----:B------:R-:W-:Y:S02]  /*1500*/  LEA.HI.X.SX32 R195, R51, R9, 0x1, P4 ;  /* 0x0000000933c37211 */ /* 0x000fe400020f0eff */
[-C--:B------:R-:W-:Y:S02]  /*1510*/  IADD3 R50, P0, PT, R97, R8.reuse, RZ ;  /* 0x0000000861327210 */ /* 0x080fe40007f1e0ff */
[-C--:B------:R-:W-:Y:S02]  /*1520*/  IADD3 R188, P1, PT, R189, R8.reuse, RZ ;  /* 0x00000008bdbc7210 */ /* 0x080fe40007f3e0ff */
[-C--:B------:R-:W-:Y:S02]  /*1530*/  IADD3 R208, P5, PT, R7, R8.reuse, RZ ;  /* 0x0000000807d07210 */ /* 0x080fe40007fbe0ff */
[----:B------:R-:W-:-:S02]  /*1540*/  LEA R206, P2, R73, R8, 0x2 ;  /* 0x0000000849ce7211 */ /* 0x000fc400078410ff */
[CC--:B------:R-:W-:Y:S02]  /*1550*/  LEA R202, P3, R73.reuse, R8.reuse, 0x3 ;  /* 0x0000000849ca7211 */ /* 0x0c0fe400078618ff */
[CC--:B------:R-:W-:Y:S02]  /*1560*/  LEA R196, P6, R73.reuse, R8.reuse, 0x4 ;  /* 0x0000000849c47211 */ /* 0x0c0fe400078c20ff */
[----:B------:R-:W-:Y:S02]  /*1570*/  LEA R10, P4, R73, R8, 0x5 ;  /* 0x00000008490a7211 */ /* 0x000fe400078828ff */
[----:B------:R-:W-:Y:S02]  /*1580*/  MOV R0, RZ ;  /* 0x000000ff00007202 */ /* 0x000fe40000000f00 */
[-C--:B------:R-:W-:Y:S02]  /*1590*/  LEA.HI.X.SX32 R51, R69, R9.reuse, 0x1, P0 ;  /* 0x0000000945337211 */ /* 0x080fe400000f0eff */
[----:B------:R-:W-:-:S02]  /*15a0*/  LEA.HI.X.SX32 R209, R73, R9, 0x1, P5 ;  /* 0x0000000949d17211 */ /* 0x000fc400028f0eff */
[-C--:B------:R-:W-:Y:S02]  /*15b0*/  LEA.HI.X.SX32 R207, R7, R9.reuse, 0x1, P2 ;  /* 0x0000000907cf7211 */ /* 0x080fe400010f0eff */
[-C--:B------:R-:W-:Y:S02]  /*15c0*/  LEA.HI.X.SX32 R203, R53, R9.reuse, 0x1, P3 ;  /* 0x0000000935cb7211 */ /* 0x080fe400018f0eff */
[-C--:B------:R-:W-:Y:S02]  /*15d0*/  LEA.HI.X.SX32 R197, R55, R9.reuse, 0x1, P6 ;  /* 0x0000000937c57211 */ /* 0x080fe400030f0eff */
[-C--:B------:R-:W-:Y:S02]  /*15e0*/  LEA.HI.X.SX32 R11, R57, R9.reuse, 0x1, P4 ;  /* 0x00000009390b7211 */ /* 0x080fe400020f0eff */
[----:B------:R-:W-:-:S07]  /*15f0*/  LEA.HI.X.SX32 R189, R71, R9, 0x1, P1 ;  /* 0x0000000947bd7211 */ /* 0x000fce00008f0eff */
.L_x_1:
[----:B------:R-:W2:Y:S04]  /*1600*/  LDL.64 R52, [R1+0x48] ;  /* 0x0000480001347983 */ /* 0x000ea80000100a00 */
[----:B------:R-:W3:Y:S04]  /*1610*/  LDL.64 R58, [R1+0x58] ;  /* 0x00005800013a7983 */ /* 0x000ee80000100a00 */
[----:B------:R-:W4:Y:S04]  /*1620*/  LDL.64 R54, [R1+0x50] ;  /* 0x0000500001367983 */ /* 0x000f280000100a00 */
[----:B------:R-:W5:Y:S04]  /*1630*/  LDL.64 R64, [R1+0x40] ;  /* 0x0000400001407983 */ /* 0x000f680000100a00 */
[----:B------:R-:W5:Y:S04]  /*1640*/  LDL.64 R66, [R1+0x38] ;  /* 0x0000380001427983 */ /* 0x000f680000100a00 */
[----:B------:R-:W5:Y:S04]  /*1650*/  LDL.64 R68, [R1+0x30] ;  /* 0x0000300001447983 */ /* 0x000f680000100a00 */
[----:B------:R-:W5:Y:S04]  /*1660*/  LDL.64 R70, [R1+0x28] ;  /* 0x0000280001467983 */ /* 0x000f680000100a00 */
[----:B------:R-:W5:Y:S04]  /*1670*/  LDL.64 R56, [R1+0x20] ;  /* 0x0000200001387983 */ /* 0x000f680000100a00 */
[----:B------:R-:W5:Y:S04]  /*1680*/  LDL.64 R74, [R1+0x8] ;  /* 0x00000800014a7983 */ /* 0x000f680000100a00 */
[----:B------:R-:W5:Y:S04]  /*1690*/  LDL.64 R78, [R1+0x10] ;  /* 0x00001000014e7983 */ /* 0x000f680000100a00 */
[----:B------:R-:W5:Y:S04]  /*16a0*/  LDL.64 R76, [R1] ;  /* 0x00000000014c7983 */ /* 0x000f680000100a00 */
[----:B------:R-:W5:Y:S01]  /*16b0*/  LDL.64 R80, [R1+0x18] ;  /* 0x0000180001507983 */ /* 0x000f620000100a00 */
[----:B------:R-:W-:-:S04]  /*16c0*/  IMAD.WIDE R82, R5, 0x2, R216 ;  /* 0x0000000205527825 */ /* 0x000fc800078e02d8 */
[C---:B------:R-:W-:Y:S02]  /*16d0*/  IMAD.WIDE R84, R5.reuse, 0x2, R212 ;  /* 0x0000000205547825 */ /* 0x040fe400078e02d4 */
[----:B------:R-:W5:Y:S04]  /*16e0*/  LDG.E.U16 R82, desc[UR10][R82.64] ;  /* 0x0000000a52527981 */ /* 0x000f68000c1e1500 */
[----:B------:R-:W5:Y:S01]  /*16f0*/  LDG.E.U16 R84, desc[UR10][R84.64] ;  /* 0x0000000a54547981 */ /* 0x000f62000c1e1500 */
[----:B--2---:R-:W-:-:S04]  /*1700*/  IMAD.WIDE R62, R5, 0x2, R52 ;  /* 0x00000002053e7825 */ /* 0x004fc800078e0234 */
[----:B---3--:R-:W-:-:S04]  /*1710*/  IMAD.WIDE R58, R5, 0x2, R58 ;  /* 0x00000002053a7825 */ /* 0x008fc800078e023a */
[C---:B----4-:R-:W-:Y:S01]  /*1720*/  IMAD.WIDE R60, R5.reuse, 0x2, R54 ;  /* 0x00000002053c7825 */ /* 0x050fe200078e0236 */
[----:B------:R-:W2:Y:S03]  /*1730*/  LDG.E.U16 R52, desc[UR10][R58.64] ;  /* 0x0000000a3a347981 */ /* 0x000ea6000c1e1500 */
[C---:B-----5:R-:W-:Y:S01]  /*1740*/  IMAD.WIDE R64, R5.reuse, 0x2, R64 ;  /* 0x0000000205407825 */ /* 0x060fe200078e0240 */
[----:B------:R0:W3:Y:S03]  /*1750*/  LDG.E.U16 R54, desc[UR10][R62.64] ;  /* 0x0000000a3e367981 */ /* 0x0000e6000c1e1500 */
[C---:B------:R-:W-:Y:S01]  /*1760*/  IMAD.WIDE R66, R5.reuse, 0x2, R66 ;  /* 0x0000000205427825 */ /* 0x040fe200078e0242 */
[----:B------:R1:W4:Y:S03]  /*1770*/  LDG.E.U16 R53, desc[UR10][R60.64] ;  /* 0x0000000a3c357981 */ /* 0x000326000c1e1500 */
[C---:B------:R-:W-:Y:S01]  /*1780*/  IMAD.WIDE R68, R5.reuse, 0x2, R68 ;  /* 0x0000000205447825 */ /* 0x040fe200078e0244 */
[----:B------:R5:W4:Y:S03]  /*1790*/  LDG.E.U16 R55, desc[UR10][R64.64] ;  /* 0x0000000a40377981 */ /* 0x000b26000c1e1500 */
[----:B------:R-:W-:-:S04]  /*17a0*/  IMAD.WIDE R70, R5, 0x2, R70 ;  /* 0x0000000205467825 */ /* 0x000fc800078e0246 */
[C---:B------:R-:W-:Y:S01]  /*17b0*/  IMAD.WIDE R72, R5.reuse, 0x2, R56 ;  /* 0x0000000205487825 */ /* 0x040fe200078e0238 */
[----:B------:R-:W4:Y:S03]  /*17c0*/  LDG.E.U16 R58, desc[UR10][R70.64] ;  /* 0x0000000a463a7981 */ /* 0x000f26000c1e1500 */
[C---:B------:R-:W-:Y:S01]  /*17d0*/  IMAD.WIDE R74, R5.reuse, 0x2, R74 ;  /* 0x00000002054a7825 */ /* 0x040fe200078e024a */
[----:B------:R1:W4:Y:S03]  /*17e0*/  LDG.E.U16 R56, desc[UR10][R66.64] ;  /* 0x0000000a42387981 */ /* 0x000326000c1e1500 */
[C---:B0-----:R-:W-:Y:S01]  /*17f0*/  IMAD.WIDE R62, R5.reuse, 0x2, R78 ;  /* 0x00000002053e7825 */ /* 0x041fe200078e024e */
[----:B------:R0:W4:Y:S03]  /*1800*/  LDG.E.U16 R57, desc[UR10][R68.64] ;  /* 0x0000000a44397981 */ /* 0x000126000c1e1500 */
[C---:B------:R-:W-:Y:S01]  /*1810*/  IMAD.WIDE R76, R5.reuse, 0x2, R76 ;  /* 0x00000002054c7825 */ /* 0x040fe200078e024c */
[----:B------:R0:W4:Y:S03]  /*1820*/  LDG.E.U16 R59, desc[UR10][R72.64] ;  /* 0x0000000a483b7981 */ /* 0x000126000c1e1500 */
[C---:B------:R-:W-:Y:S01]  /*1830*/  IMAD.WIDE R78, R5.reuse, 0x2, R250 ;  /* 0x00000002054e7825 */ /* 0x040fe200078e02fa */
[----:B------:R0:W4:Y:S03]  /*1840*/  LDG.E.U16 R88, desc[UR10][R74.64] ;  /* 0x0000000a4a587981 */ /* 0x000126000c1e1500 */
[C---:B-1----:R-:W-:Y:S01]  /*1850*/  IMAD.WIDE R60, R5.reuse, 0x2, R80 ;  /* 0x00000002053c7825 */ /* 0x042fe200078e0250 */
[----:B------:R1:W4:Y:S03]  /*1860*/  LDG.E.U16 R89, desc[UR10][R76.64] ;  /* 0x0000000a4c597981 */ /* 0x000326000c1e1500 */
[C---:B-----5:R-:W-:Y:S01]  /*1870*/  IMAD.WIDE R64, R5.reuse, 0x2, R248 ;  /* 0x0000000205407825 */ /* 0x060fe200078e02f8 */
[----:B------:R5:W4:Y:S03]  /*1880*/  LDG.E.U16 R90, desc[UR10][R78.64] ;  /* 0x0000000a4e5a7981 */ /* 0x000b26000c1e1500 */
        /* <DEDUP_REMOVED lines=16> */
[C---:B------:R-:W-:Y:S01]  /*1990*/  IMAD.WIDE R60, R5.reuse, 0x2, R240 ;  /* 0x00000002053c7825 */ /* 0x040fe200078e02f0 */
[----:B------:R-:W4:Y:S03]  /*19a0*/  LDG.E.U16 R76, desc[UR10][R76.64] ;  /* 0x0000000a4c4c7981 */ /* 0x000f26000c1e1500 */
[C---:B0-----:R-:W-:Y:S01]  /*19b0*/  IMAD.WIDE R62, R5.reuse, 0x2, R236 ;  /* 0x00000002053e7825 */ /* 0x041fe200078e02ec */
[----:B------:R-:W4:Y:S03]  /*19c0*/  LDG.E.U16 R78, desc[UR10][R78.64] ;  /* 0x0000000a4e4e7981 */ /* 0x000f26000c1e1500 */
[C---:B------:R-:W-:Y:S01]  /*19d0*/  IMAD.WIDE R64, R5.reuse, 0x2, R232 ;  /* 0x0000000205407825 */ /* 0x040fe200078e02e8 */
[----:B------:R-:W4:Y:S03]  /*19e0*/  LDG.E.U16 R80, desc[UR10][R80.64] ;  /* 0x0000000a50507981 */ /* 0x000f26000c1e1500 */
[C---:B------:R-:W-:Y:S01]  /*19f0*/  IMAD.WIDE R66, R5.reuse, 0x2, R228 ;  /* 0x0000000205427825 */ /* 0x040fe200078e02e4 */
[----:B------:R0:W4:Y:S03]  /*1a00*/  LDG.E.U16 R60, desc[UR10][R60.64] ;  /* 0x0000000a3c3c7981 */ /* 0x000126000c1e1500 */
[C---:B------:R-:W-:Y:S01]  /*1a10*/  IMAD.WIDE R68, R5.reuse, 0x2, R224 ;  /* 0x0000000205447825 */ /* 0x040fe200078e02e0 */
[----:B------:R-:W4:Y:S03]  /*1a20*/  LDG.E.U16 R62, desc[UR10][R62.64] ;  /* 0x0000000a3e3e7981 */ /* 0x000f26000c1e1500 */
[C---:B-1----:R-:W-:Y:S01]  /*1a30*/  IMAD.WIDE R70, R5.reuse, 0x2, R220 ;  /* 0x0000000205467825 */ /* 0x042fe200078e02dc */
[----:B------:R1:W4:Y:S03]  /*1a40*/  LDG.E.U16 R64, desc[UR10][R64.64] ;  /* 0x0000000a40407981 */ /* 0x000326000c1e1500 */
[C---:B-----5:R-:W-:Y:S01]  /*1a50*/  IMAD.WIDE R72, R5.reuse, 0x2, R214 ;  /* 0x0000000205487825 */ /* 0x060fe200078e02d6 */
[----:B------:R-:W5:Y:S03]  /*1a60*/  LDG.E.U16 R66, desc[UR10][R66.64] ;  /* 0x0000000a42427981 */ /* 0x000f66000c1e1500 */
[----:B------:R-:W-:Y:S01]  /*1a70*/  IMAD.WIDE R74, R5, 0x2, R210 ;  /* 0x00000002054a7825 */ /* 0x000fe200078e02d2 */
[----:B------:R-:W5:Y:S04]  /*1a80*/  LDG.E.U16 R68, desc[UR10][R68.64] ;  /* 0x0000000a44447981 */ /* 0x000f68000c1e1500 */
[----:B------:R-:W5:Y:S04]  /*1a90*/  LDG.E.U16 R70, desc[UR10][R70.64] ;  /* 0x0000000a46467981 */ /* 0x000f68000c1e1500 */
[----:B------:R-:W5:Y:S04]  /*1aa0*/  LDG.E.U16 R72, desc[UR10][R72.64] ;  /* 0x0000000a48487981 */ /* 0x000f68000c1e1500 */
[----:B------:R-:W5:Y:S01]  /*1ab0*/  LDG.E.U16 R74, desc[UR10][R74.64] ;  /* 0x0000000a4a4a7981 */ /* 0x000f62000c1e1500 */
[----:B------:R-:W0:Y:S02]  /*1ac0*/  S2R R252, SR_TID.X ;  /* 0x0000000000fc7919 */ /* 0x000e240000002100 */
[----:B0-----:R-:W-:Y:S01]  /*1ad0*/  IMAD.SHL.U32 R61, R252, 0x8, RZ ;  /* 0x00000008fc3d7824 */ /* 0x001fe200078e00ff */
[----:B-1----:R-:W-:-:S02]  /*1ae0*/  SHF.R.S32.HI R65, RZ, 0x6, R252 ;  /* 0x00000006ff417819 */ /* 0x002fc400000114fc */
[C---:B------:R-:W-:Y:S02]  /*1af0*/  LOP3.LUT R63, R252.reuse, 0x7, RZ, 0xc0, !PT ;  /* 0x00000007fc3f7812 */ /* 0x040fe400078ec0ff */
[----:B------:R-:W-:Y:S02]  /*1b00*/  LOP3.LUT R98, R61, 0x30, RZ, 0xc0, !PT ;  /* 0x000000303d627812 */ /* 0x000fe400078ec0ff */
[----:B------:R-:W-:Y:S02]  /*1b10*/  SGXT R61, R65, 0x1 ;  /* 0x00000001413d781a */ /* 0x000fe40000000200 */
[----:B------:R-:W-:Y:S01]  /*1b20*/  SHF.L.U32 R7, R252, 0x1, RZ ;  /* 0x00000001fc077819 */ /* 0x000fe200000006ff */
[----:B------:R-:W-:Y:S01]  /*1b30*/  IMAD R100, R63, 0x40, R98 ;  /* 0x000000403f647824 */ /* 0x000fe200078e0262 */
[----:B------:R-:W-:-:S04]  /*1b40*/  LOP3.LUT R98, R61, 0x90, RZ, 0xc0, !PT ;  /* 0x000000903d627812 */ /* 0x000fc800078ec0ff */
[----:B------:R-:W-:Y:S01]  /*1b50*/  LOP3.LUT R61, R98, 0x7e, R7, 0x78, !PT ;  /* 0x0000007e623d7812 */ /* 0x000fe200078e7807 */
[----:B------:R-:W-:Y:S01]  /*1b60*/  BAR.SYNC.DEFER_BLOCKING 0x0 ;  /* 0x0000000000007b1d */ /* 0x000fe20000010000 */
[----:B------:R-:W-:Y:S01]  /*1b70*/  LOP3.LUT R65, R7, 0x10, RZ, 0xc0, !PT ;  /* 0x0000001007417812 */ /* 0x000fe200078ec0ff */
[----:B------:R-:W-:-:S03]  /*1b80*/  IMAD.SHL.U32 R63, R252, 0x20, RZ ;  /* 0x00000020fc3f7824 */ /* 0x000fc600078e00ff */
[----:B------:R-:W-:Y:S02]  /*1b90*/  LOP3.LUT R65, R65, 0x20, R252, 0xf8, !PT ;  /* 0x0000002041417812 */ /* 0x000fe400078ef8fc */
[----:B------:R-:W-:Y:S01]  /*1ba0*/  LOP3.LUT R63, R63, 0x200, RZ, 0xc0, !PT ;  /* 0x000002003f3f7812 */ /* 0x000fe200078ec0ff */
[----:B------:R-:W-:Y:S04]  /*1bb0*/  STS.U16 [R61+UR6+0x1c00], R82 ;  /* 0x001c00523d007988 */ /* 0x000fe80008000406 */
[----:B------:R-:W-:Y:S01]  /*1bc0*/  STS.U16 [R61+UR6+0x1e00], R84 ;  /* 0x001e00543d007988 */ /* 0x000fe20008000406 */
[C---:B------:R-:W-:Y:S02]  /*1bd0*/  LOP3.LUT R98, R100.reuse, R65, RZ, 0x3c, !PT ;  /* 0x0000004164627212 */ /* 0x040fe400078e3cff */
[----:B------:R-:W-:-:S02]  /*1be0*/  LOP3.LUT R132, R100, 0x30, R7, 0x78, !PT ;  /* 0x0000003064847812 */ /* 0x000fc400078e7807 */
[----:B------:R-:W-:Y:S01]  /*1bf0*/  IADD3 R63, PT, PT, R98, UR6, R63 ;  /* 0x00000006623f7c10 */ /* 0x000fe2000fffe03f */
[----:B--2---:R0:W-:Y:S04]  /*1c00*/  STS.U16 [R61+UR6], R52 ;  /* 0x000000343d007988 */ /* 0x0041e80008000406 */
[----:B---3--:R-:W-:Y:S01]  /*1c10*/  STS.U16 [R61+UR6+0x200], R54 ;  /* 0x000200363d007988 */ /* 0x008fe20008000406 */
[----:B0-----:R-:W-:-:S03]  /*1c20*/  LOP3.LUT R52, R61, 0x20, RZ, 0x3c, !PT ;  /* 0x000000203d347812 */ /* 0x001fc600078e3cff */
[----:B----4-:R-:W-:Y:S04]  /*1c30*/  STS.U16 [R61+UR6+0x600], R58 ;  /* 0x0006003a3d007988 */ /* 0x010fe80008000406 */
[----:B------:R-:W-:Y:S04]  /*1c40*/  STS.U16 [R61+UR6+0x400], R56 ;  /* 0x000400383d007988 */ /* 0x000fe80008000406 */
        /* <DEDUP_REMOVED lines=21> */
[----:B-----5:R-:W-:Y:S04]  /*1da0*/  STS.U16 [R52+UR6+0x1700], R66 ;  /* 0x0017004234007988 */ /* 0x020fe80008000406 */
[----:B------:R-:W-:Y:S04]  /*1db0*/  STS.U16 [R52+UR6+0x1900], R68 ;  /* 0x0019004434007988 */ /* 0x000fe80008000406 */
[----:B------:R-:W-:Y:S04]  /*1dc0*/  STS.U16 [R52+UR6+0x1b00], R70 ;  /* 0x001b004634007988 */ /* 0x000fe80008000406 */
[----:B------:R-:W-:Y:S04]  /*1dd0*/  STS.U16 [R52+UR6+0x1d00], R72 ;  /* 0x001d004834007988 */ /* 0x000fe80008000406 */
[----:B------:R-:W-:Y:S01]  /*1de0*/  STS.U16 [R52+UR6+0x1f00], R74 ;  /* 0x001f004a34007988 */ /* 0x000fe20008000406 */
[----:B------:R-:W-:Y:S06]  /*1df0*/  BAR.SYNC.DEFER_BLOCKING 0x0 ;  /* 0x0000000000007b1d */ /* 0x000fec0000010000 */
[----:B------:R-:W-:Y:S04]  /*1e00*/  LDSM.16.MT88.4 R184, [R63+0x2000] ;  /* 0x002000003fb8783b */ /* 0x000fe80000004200 */
[----:B------:R-:W0:Y:S04]  /*1e10*/  LDSM.16.M88.4 R108, [R132+UR6+0x400] ;  /* 0x00040006846c783b */ /* 0x000e280008000200 */
[----:B------:R-:W1:Y:S04]  /*1e20*/  LDSM.16.M88.4 R112, [R132+UR6+0x200] ;  /* 0x000200068470783b */ /* 0x000e680008000200 */
[----:B------:R-:W2:Y:S04]  /*1e30*/  LDSM.16.MT88.4 R160, [R63+0x2400] ;  /* 0x002400003fa0783b */ /* 0x000ea80000004200 */
[----:B------:R-:W3:Y:S04]  /*1e40*/  LDSM.16.M88.4 R128, [R132+UR6] ;  /* 0x000000068480783b */ /* 0x000ee80008000200 */
[----:B------:R-:W4:Y:S04]  /*1e50*/  LDSM.16.M88.4 R52, [R132+UR6+0xc00] ;  /* 0x000c00068434783b */ /* 0x000f280008000200 */
[----:B------:R-:W5:Y:S04]  /*1e60*/  LDSM.16.M88.4 R64, [R132+UR6+0x1000] ;  /* 0x001000068440783b */ /* 0x000f680008000200 */
[----:B------:R-:W2:Y:S04]  /*1e70*/  LDSM.16.M88.4 R88, [R132+UR6+0xe00] ;  /* 0x000e00068458783b */ /* 0x000ea80008000200 */
[----:B------:R-:W3:Y:S04]  /*1e80*/  LDSM.16.M88.4 R92, [R132+UR6+0xa00] ;  /* 0x000a0006845c783b */ /* 0x000ee80008000200 */
[----:B------:R-:W3:Y:S04]  /*1e90*/  LDSM.16.M88.4 R68, [R132+UR6+0x1400] ;  /* 0x001400068444783b */ /* 0x000ee80008000200 */
[----:B------:R-:W4:Y:S01]  /*1ea0*/  LDSM.16.M88.4 R56, [R132+UR6+0x1200] ;  /* 0x001200068438783b */ /* 0x000f220008000200 */
[C---:B0-----:R-:W-:Y:S03]  /*1eb0*/  HMMA.16816.F32.BF16 R136, R184.reuse, R108, RZ ;  /* 0x0000006cb888723c */ /* 0x041fe600000418ff */
[----:B------:R-:W0:Y:S04]  /*1ec0*/  LDSM.16.M88.4 R80, [R132+UR6+0x1a00] ;  /* 0x001a00068450783b */ /* 0x000e280008000200 */
[----:B------:R-:W0:Y:S04]  /*1ed0*/  LDSM.16.M88.4 R76, [R132+UR6+0x1c00] ;  /* 0x001c0006844c783b */ /* 0x000e280008000200 */
[----:B------:R-:W0:Y:S04]  /*1ee0*/  LDSM.16.M88.4 R100, [R132+UR6+0x600] ;  /* 0x000600068464783b */ /* 0x000e280008000200 */
[----:B------:R-:W0:Y:S01]  /*1ef0*/  LDSM.16.M88.4 R84, [R132+UR6+0x1800] ;  /* 0x001800068454783b */ /* 0x000e220008000200 */
[----:B-1----:R-:W-:Y:S03]  /*1f00*/  HMMA.16816.F32.BF16 R116, R184, R112, RZ ;  /* 0x00000070b874723c */ /* 0x002fe600000418ff */
[----:B------:R-:W1:Y:S04]  /*1f10*/  LDSM.16.M88.4 R96, [R132+UR6+0x800] ;  /* 0x000800068460783b */ /* 0x000e680008000200 */
[----:B------:R-:W0:Y:S01]  /*1f20*/  LDSM.16.M88.4 R72, [R132+UR6+0x1600] ;  /* 0x001600068448783b */ /* 0x000e220008000200 */
[----:B--2---:R-:W-:Y:S03]  /*1f30*/  HMMA.16816.F32.BF16 R136, R160, R110, R136 ;  /* 0x0000006ea088723c */ /* 0x004fe60000041888 */
[----:B------:R2:W0:Y:S05]  /*1f40*/  LDSM.16.M88.4 R60, [R132+UR6+0x1e00] ;  /* 0x001e0006843c783b */ /* 0x00042a0008000200 */
[C---:B---3--:R-:W-:Y:S08]  /*1f50*/  HMMA.16816.F32.BF16 R124, R184.reuse, R128, RZ ;  /* 0x00000080b87c723c */ /* 0x048ff000000418ff */
[----:B----4-:R-:W-:Y:S01]  /*1f60*/  HMMA.16816.F32.BF16 R108, R184, R52, RZ ;  /* 0x00000034b86c723c */ /* 0x010fe200000418ff */
[----:B------:R-:W-:-:S05]  /*1f70*/  LOP3.LUT R52, R7, 0x6, RZ, 0xc0, !PT ;  /* 0x0000000607347812 */ /* 0x000fca00078ec0ff */
[----:B------:R-:W-:Y:S02]  /*1f80*/  VIADD R52, R52, UR4 ;  /* 0x0000000434347c36 */ /* 0x000fe40008000000 */
[----:B-----5:R-:W-:Y:S01]  /*1f90*/  HMMA.16816.F32.BF16 R172, R184, R64, RZ ;  /* 0x00000040b8ac723c */ /* 0x020fe200000418ff */
[----:B------:R-:W-:Y:S02]  /*1fa0*/  LOP3.LUT R7, R4, 0x8, RZ, 0xfc, !PT ;  /* 0x0000000804077812 */ /* 0x000fe400078efcff */
[----:B------:R-:W-:-:S05]  /*1fb0*/  LOP3.LUT R53, R52, 0x70, RZ, 0xfc, !PT ;  /* 0x0000007034357812 */ /* 0x000fca00078efcff */
[----:B------:R-:W-:Y:S01]  /*1fc0*/  HMMA.16816.F32.BF16 R112, R160, R114, R116 ;  /* 0x00000072a070723c */ /* 0x000fe20000041874 */
[-C--:B------:R-:W-:Y:S02]  /*1fd0*/  ISETP.GE.AND P2, PT, R4, R53.reuse, PT ;  /* 0x000000350400720c */ /* 0x080fe40003f46270 */
[----:B------:R-:W-:Y:S02]  /*1fe0*/  ISETP.GE.AND P4, PT, R7, R53, PT ;  /* 0x000000350700720c */ /* 0x000fe40003f86270 */
[----:B------:R-:W-:-:S03]  /*1ff0*/  LOP3.LUT R53, R52, 0x71, RZ, 0xfc, !PT ;  /* 0x0000007134357812 */ /* 0x000fc600078efcff */
[----:B------:R-:W-:Y:S01]  /*2000*/  HMMA.16816.F32.BF16 R116, R184, R88, RZ ;  /* 0x00000058b874723c */ /* 0x000fe200000418ff */
[-C--:B------:R-:W-:Y:S02]  /*2010*/  ISETP.GE.AND P1, PT, R4, R53.reuse, PT ;  /* 0x000000350400720c */ /* 0x080fe40003f26270 */
[----:B------:R-:W-:-:S05]  /*2020*/  ISETP.GE.AND P3, PT, R7, R53, PT ;  /* 0x000000350700720c */ /* 0x000fca0003f66270 */
[----:B------:R-:W-:Y:S01]  /*2030*/  HMMA.16816.F32.BF16 R128, R160, R130, R124 ;  /* 0x00000082a080723c */ /* 0x000fe2000004187c */
[----:B------:R-:W-:-:S07]  /*2040*/  LOP3.LUT R53, R52, 0x60, RZ, 0xfc, !PT ;  /* 0x0000006034357812 */ /* 0x000fce00078efcff */
[----:B------:R-:W-:Y:S08]  /*2050*/  HMMA.16816.F32.BF16 R156, R184, R92, RZ ;  /* 0x0000005cb89c723c */ /* 0x000ff000000418ff */
[----:B------:R-:W-:Y:S01]  /*2060*/  HMMA.16816.F32.BF16 R108, R160, R54, R108 ;  /* 0x00000036a06c723c */ /* 0x000fe2000004186c */
[C---:B------:R-:W-:Y:S02]  /*2070*/  LOP3.LUT R55, R52.reuse, 0x79, RZ, 0xfc, !PT ;  /* 0x0000007934377812 */ /* 0x040fe400078efcff */
[----:B------:R-:W-:-:S05]  /*2080*/  LOP3.LUT R54, R52, 0x78, RZ, 0xfc, !PT ;  /* 0x0000007834367812 */ /* 0x000fca00078efcff */
[C---:B------:R-:W-:Y:S01]  /*2090*/  HMMA.16816.F32.BF16 R124, R184.reuse, R68, RZ ;  /* 0x00000044b87c723c */ /* 0x040fe200000418ff */
[----:B------:R-:W-:Y:S02]  /*20a0*/  SEL R68, RZ, 0x7fff8, P2 ;  /* 0x0007fff8ff447807 */ /* 0x000fe40001000000 */
[C---:B------:R-:W-:Y:S02]  /*20b0*/  ISETP.GE.AND P6, PT, R4.reuse, R55, PT ;  /* 0x000000370400720c */ /* 0x040fe40003fc6270 */
[-C--:B------:R-:W-:Y:S02]  /*20c0*/  ISETP.GE.AND P5, PT, R4, R54.reuse, PT ;  /* 0x000000360400720c */ /* 0x080fe40003fa6270 */
[----:B------:R-:W-:Y:S01]  /*20d0*/  ISETP.GE.AND P2, PT, R7, R54, PT ;  /* 0x000000360700720c */ /* 0x000fe20003f46270 */
[----:B--2---:R-:W-:Y:S01]  /*20e0*/  HMMA.16816.F32.BF16 R132, R184, R56, RZ ;  /* 0x00000038b884723c */ /* 0x004fe200000418ff */
[----:B------:R-:W-:Y:S02]  /*20f0*/  LOP3.LUT R54, R52, 0x61, RZ, 0xfc, !PT ;  /* 0x0000006134367812 */ /* 0x000fe400078efcff */
[----:B------:R-:W-:-:S02]  /*2100*/  SEL R69, RZ, 0x4, P1 ;  /* 0x00000004ff457807 */ /* 0x000fc40000800000 */
[----:B------:R-:W-:-:S03]  /*2110*/  ISETP.GE.AND P1, PT, R7, R53, PT ;  /* 0x000000350700720c */ /* 0x000fc60003f26270 */
[----:B0-----:R-:W-:Y:S01]  /*2120*/  HMMA.16816.F32.BF16 R168, R184, R80, RZ ;  /* 0x00000050b8a8723c */ /* 0x001fe200000418ff */
[----:B------:R-:W-:Y:S02]  /*2130*/  SEL R81, RZ, 0x1fffe, P4 ;  /* 0x0001fffeff517807 */ /* 0x000fe40002000000 */
[----:B------:R-:W-:Y:S02]  /*2140*/  SEL R80, RZ, 0x1, P3 ;  /* 0x00000001ff507807 */ /* 0x000fe40001800000 */
[----:B------:R-:W-:-:S03]  /*2150*/  ISETP.GE.AND P4, PT, R4, R53, PT ;  /* 0x000000350400720c */ /* 0x000fc60003f86270 */
[C---:B------:R-:W-:Y:S01]  /*2160*/  HMMA.16816.F32.BF16 R164, R184.reuse, R76, RZ ;  /* 0x0000004cb8a4723c */ /* 0x040fe200000418ff */
[----:B------:R-:W-:Y:S02]  /*2170*/  SEL R76, RZ, 0x4, P6 ;  /* 0x00000004ff4c7807 */ /* 0x000fe40003000000 */
[-C--:B------:R-:W-:Y:S02]  /*2180*/  ISETP.GE.AND P3, PT, R4, R54.reuse, PT ;  /* 0x000000360400720c */ /* 0x080fe40003f66270 */
[----:B------:R-:W-:Y:S02]  /*2190*/  ISETP.GE.AND P6, PT, R7, R54, PT ;  /* 0x000000360700720c */ /* 0x000fe40003fc6270 */
[C---:B------:R-:W-:Y:S02]  /*21a0*/  LOP3.LUT R53, R52.reuse, 0x69, RZ, 0xfc, !PT ;  /* 0x0000006934357812 */ /* 0x040fe400078efcff */
[----:B------:R-:W-:Y:S01]  /*21b0*/  LOP3.LUT R54, R52, 0x68, RZ, 0xfc, !PT ;  /* 0x0000006834367812 */ /* 0x000fe200078efcff */
[----:B------:R-:W-:Y:S01]  /*21c0*/  HMMA.16816.F32.BF16 R180, R184, R100, RZ ;  /* 0x00000064b8b4723c */ /* 0x000fe200000418ff */
[----:B------:R-:W-:-:S02]  /*21d0*/  SEL R89, RZ, 0x1fffe, P2 ;  /* 0x0001fffeff597807 */ /* 0x000fc40001000000 */
[----:B------:R-:W-:Y:S02]  /*21e0*/  SEL R77, RZ, 0x7fff8, P4 ;  /* 0x0007fff8ff4d7807 */ /* 0x000fe40002000000 */
[----:B------:R-:W-:-:S03]  /*21f0*/  ISETP.GE.AND P2, PT, R7, R53, PT ;  /* 0x000000350700720c */ /* 0x000fc60003f46270 */
[----:B------:R-:W-:Y:S01]  /*2200*/  HMMA.16816.F32.BF16 R176, R184, R84, RZ ;  /* 0x00000054b8b0723c */ /* 0x000fe200000418ff */
[----:B------:R-:W-:Y:S02]  /*2210*/  SEL R85, RZ, 0x1fffe, P1 ;  /* 0x0001fffeff557807 */ /* 0x000fe40000800000 */
[-C--:B------:R-:W-:Y:S02]  /*2220*/  ISETP.GE.AND P4, PT, R4, R54.reuse, PT ;  /* 0x000000360400720c */ /* 0x080fe40003f86270 */
[----:B------:R-:W-:-:S03]  /*2230*/  ISETP.GE.AND P1, PT, R7, R54, PT ;  /* 0x000000360700720c */ /* 0x000fc60003f26270 */
[C---:B------:R-:W-:Y:S01]  /*2240*/  HMMA.16816.F32.BF16 R172, R160.reuse, R66, R172 ;  /* 0x00000042a0ac723c */ /* 0x040fe200000418ac */
[----:B------:R-:W-:Y:S01]  /*2250*/  SEL R67, RZ, 0x7fff8, P5 ;  /* 0x0007fff8ff437807 */ /* 0x000fe20002800000 */
[----:B------:R-:W-:Y:S01]  /*2260*/  VIADD R54, R52, 0x10 ;  /* 0x0000001034367836 */ /* 0x000fe20000000000 */
[----:B------:R-:W-:Y:S02]  /*2270*/  ISETP.GE.AND P5, PT, R4, R53, PT ;  /* 0x000000350400720c */ /* 0x000fe40003fa6270 */
[----:B------:R-:W-:Y:S02]  /*2280*/  IADD3 R53, PT, PT, R52, 0x9, RZ ;  /* 0x0000000934357810 */ /* 0x000fe40007ffe0ff */
[----:B------:R-:W-:Y:S01]  /*2290*/  SEL R88, RZ, 0x4, P3 ;  /* 0x00000004ff587807 */ /* 0x000fe20001800000 */
[----:B------:R-:W-:Y:S01]  /*22a0*/  HMMA.16816.F32.BF16 R116, R160, R90, R116 ;  /* 0x0000005aa074723c */ /* 0x000fe20000041874 */
[----:B------:R-:W-:Y:S02]  /*22b0*/  SEL R90, RZ, 0x1, P6 ;  /* 0x00000001ff5a7807 */ /* 0x000fe40003000000 */
[----:B------:R-:W-:-:S02]  /*22c0*/  ISETP.GE.AND P3, PT, R4, R53, PT ;  /* 0x000000350400720c */ /* 0x000fc40003f66270 */
[----:B------:R-:W-:Y:S01]  /*22d0*/  ISETP.GE.AND P6, PT, R7, R53, PT ;  /* 0x000000350700720c */ /* 0x000fe20003fc6270 */
[----:B------:R-:W-:Y:S01]  /*22e0*/  FMUL R53, R129, UR5 ;  /* 0x0000000581357c20 */ /* 0x000fe20008400000 */
[----:B------:R-:W-:Y:S01]  /*22f0*/  SEL R91, RZ, 0x4, P5 ;  /* 0x00000004ff5b7807 */ /* 0x000fe20002800000 */
[C---:B------:R-:W-:Y:S01]  /*2300*/  HMMA.16816.F32.BF16 R156, R160.reuse, R94, R156 ;  /* 0x0000005ea09c723c */ /* 0x040fe2000004189c */
[----:B------:R-:W-:Y:S02]  /*2310*/  SEL R93, RZ, 0x1, P2 ;  /* 0x00000001ff5d7807 */ /* 0x000fe40001000000 */
[-C--:B------:R-:W-:Y:S02]  /*2320*/  ISETP.GE.AND P5, PT, R4, R54.reuse, PT ;  /* 0x000000360400720c */ /* 0x080fe40003fa6270 */
[----:B------:R-:W-:Y:S01]  /*2330*/  ISETP.GE.AND P2, PT, R7, R54, PT ;  /* 0x000000360700720c */ /* 0x000fe20003f46270 */
[----:B------:R-:W-:Y:S01]  /*2340*/  VIADD R54, R52, 0x8 ;  /* 0x0000000834367836 */ /* 0x000fe20000000000 */
[----:B------:R-:W-:Y:S01]  /*2350*/  SEL R94, RZ, 0x7fff8, P4 ;  /* 0x0007fff8ff5e7807 */ /* 0x000fe20002000000 */
[----:B------:R-:W-:Y:S01]  /*2360*/  HMMA.16816.F32.BF16 R124, R160, R70, R124 ;  /* 0x00000046a07c723c */ /* 0x000fe2000004187c */
[----:B------:R-:W-:Y:S01]  /*2370*/  ISETP.GT.AND P4, PT, R4, R52, PT ;  /* 0x000000340400720c */ /* 0x000fe20003f84270 */
[----:B------:R-:W-:Y:S01]  /*2380*/  FMUL R70, R130, UR5 ;  /* 0x0000000582467c20 */ /* 0x000fe20008400000 */
[----:B------:R-:W-:-:S02]  /*2390*/  SEL R95, RZ, 0x1fffe, P1 ;  /* 0x0001fffeff5f7807 */ /* 0x000fc40000800000 */
[C---:B------:R-:W-:Y:S02]  /*23a0*/  ISETP.GE.AND P1, PT, R7.reuse, R52, PT ;  /* 0x000000340700720c */ /* 0x040fe40003f26270 */
[----:B------:R-:W-:Y:S01]  /*23b0*/  ISETP.GE.AND P0, PT, R7, R55, PT ;  /* 0x000000370700720c */ /* 0x000fe20003f06270 */
[----:B-1----:R-:W-:Y:S01]  /*23c0*/  HMMA.16816.F32.BF16 R148, R184, R96, RZ ;  /* 0x00000060b894723c */ /* 0x002fe200000418ff */
[----:B------:R-:W-:Y:S01]  /*23d0*/  FSEL R53, R53, -INF , P4 ;  /* 0xff80000035357808 */ /* 0x000fe20002000000 */
[----:B------:R-:W-:Y:S01]  /*23e0*/  FMUL R55, R113, UR5 ;  /* 0x0000000571377c20 */ /* 0x000fe20008400000 */
[----:B------:R-:W-:Y:S01]  /*23f0*/  ISETP.GE.AND P4, PT, R4, R54, PT ;  /* 0x000000360400720c */ /* 0x000fe20003f86270 */
[----:B------:R-:W-:Y:S01]  /*2400*/  VIADD R54, R52, 0x11 ;  /* 0x0000001134367836 */ /* 0x000fe20000000000 */
[----:B------:R-:W-:-:S03]  /*2410*/  FSEL R70, R70, -INF , P1 ;  /* 0xff80000046467808 */ /* 0x000fc60000800000 */
[----:B------:R-:W-:Y:S01]  /*2420*/  HMMA.16816.F32.BF16 R140, R184, R72, RZ ;  /* 0x00000048b88c723c */ /* 0x000fe200000418ff */
[----:B------:R-:W-:Y:S01]  /*2430*/  FMUL R72, R131, UR5 ;  /* 0x0000000583487c20 */ /* 0x000fe20008400000 */
[----:B------:R-:W-:-:S06]  /*2440*/  ISETP.GT.AND P1, PT, R7, R52, PT ;  /* 0x000000340700720c */ /* 0x000fcc0003f24270 */
[C---:B------:R-:W-:Y:S01]  /*2450*/  HMMA.16816.F32.BF16 R132, R160.reuse, R58, R132 ;  /* 0x0000003aa084723c */ /* 0x040fe20000041884 */
[----:B------:R-:W-:Y:S01]  /*2460*/  FMUL R58, R112, UR5 ;  /* 0x00000005703a7c20 */ /* 0x000fe20008400000 */
[----:B------:R-:W-:Y:S01]  /*2470*/  FSEL R72, R72, -INF , P1 ;  /* 0xff80000048487808 */ /* 0x000fe20000800000 */
[----:B------:R-:W-:Y:S01]  /*2480*/  FMUL R66, R128, UR5 ;  /* 0x0000000580427c20 */ /* 0x000fe20008400000 */
[----:B------:R-:W-:Y:S01]  /*2490*/  FSEL R55, R55, -INF , P3 ;  /* 0xff80000037377808 */ /* 0x000fe20001800000 */
[----:B------:R-:W-:Y:S01]  /*24a0*/  FMUL R73, R114, UR5 ;  /* 0x0000000572497c20 */ /* 0x000fe20008400000 */
[----:B------:R-:W-:Y:S01]  /*24b0*/  FSEL R58, R58, -INF , P4 ;  /* 0xff8000003a3a7808 */ /* 0x000fe20002000000 */
[----:B------:R-:W-:Y:S01]  /*24c0*/  FMUL R71, R115, UR5 ;  /* 0x0000000573477c20 */ /* 0x000fe20008400000 */
[----:B------:R-:W-:Y:S01]  /*24d0*/  HMMA.16816.F32.BF16 R180, R160, R102, R180 ;  /* 0x00000066a0b4723c */ /* 0x000fe200000418b4 */
[-C--:B------:R-:W-:Y:S02]  /*24e0*/  ISETP.GE.AND P1, PT, R4, R54.reuse, PT ;  /* 0x000000360400720c */ /* 0x080fe40003f26270 */
[----:B------:R-:W-:-:S02]  /*24f0*/  ISETP.GE.AND P4, PT, R7, R54, PT ;  /* 0x000000360700720c */ /* 0x000fc40003f86270 */
[----:B------:R-:W-:Y:S02]  /*2500*/  ISETP.GE.AND P3, PT, R4, R52, PT ;  /* 0x000000340400720c */ /* 0x000fe40003f66270 */
[----:B------:R-:W-:Y:S02]  /*2510*/  IADD3 R54, PT, PT, R52, 0x18, RZ ;  /* 0x0000001834367810 */ /* 0x000fe40007ffe0ff */
[----:B------:R-:W-:Y:S02]  /*2520*/  FSEL R66, R66, -INF , P3 ;  /* 0xff80000042427808 */ /* 0x000fe40001800000 */
[----:B------:R-:W-:Y:S02]  /*2530*/  FSEL R73, R73, -INF , P3 ;  /* 0xff80000049497808 */ /* 0x000fe40001800000 */
[----:B------:R-:W-:Y:S01]  /*2540*/  FSEL R71, R71, -INF , P6 ;  /* 0xff80000047477808 */ /* 0x000fe20003000000 */
[----:B------:R-:W-:Y:S01]  /*2550*/  FMUL R59, R136, UR5 ;  /* 0x00000005883b7c20 */ /* 0x000fe20008400000 */
[----:B------:R-:W-:-:S02]  /*2560*/  ISETP.GE.AND P3, PT, R4, R54, PT ;  /* 0x000000360400720c */ /* 0x000fc40003f66270 */
[----:B------:R-:W-:Y:S01]  /*2570*/  ISETP.GE.AND P6, PT, R7, R54, PT ;  /* 0x000000360700720c */ /* 0x000fe20003fc6270 */
[----:B------:R-:W-:Y:S01]  /*2580*/  FMUL R54, R137, UR5 ;  /* 0x0000000589367c20 */ /* 0x000fe20008400000 */
[----:B------:R-:W-:Y:S01]  /*2590*/  VIADD R56, R52, 0x19 ;  /* 0x0000001934387836 */ /* 0x000fe20000000000 */
[----:B------:R-:W-:Y:S01]  /*25a0*/  FSEL R59, R59, -INF , P5 ;  /* 0xff8000003b3b7808 */ /* 0x000fe20002800000 */
[----:B------:R-:W-:Y:S01]  /*25b0*/  HMMA.16816.F32.BF16 R148, R160, R98, R148 ;  /* 0x00000062a094723c */ /* 0x000fe20000041894 */
[----:B------:R-:W-:Y:S01]  /*25c0*/  FMUL R84, R138, UR5 ;  /* 0x000000058a547c20 */ /* 0x000fe20008400000 */
[----:B------:R-:W-:Y:S01]  /*25d0*/  FSEL R54, R54, -INF , P1 ;  /* 0xff80000036367808 */ /* 0x000fe20000800000 */
[----:B------:R-:W-:Y:S01]  /*25e0*/  FMUL R92, R139, UR5 ;  /* 0x000000058b5c7c20 */ /* 0x000fe20008400000 */
[-C--:B------:R-:W-:Y:S02]  /*25f0*/  ISETP.GE.AND P5, PT, R4, R56.reuse, PT ;  /* 0x000000380400720c */ /* 0x080fe40003fa6270 */
[----:B------:R-:W-:Y:S01]  /*2600*/  ISETP.GE.AND P1, PT, R7, R56, PT ;  /* 0x000000380700720c */ /* 0x000fe20003f26270 */
[----:B------:R-:W-:Y:S01]  /*2610*/  VIADD R56, R52, 0x20 ;  /* 0x0000002034387836 */ /* 0x000fe20000000000 */
[----:B------:R-:W-:-:S02]  /*2620*/  FSEL R84, R84, -INF , P2 ;  /* 0xff80000054547808 */ /* 0x000fc40001000000 */
[----:B------:R-:W-:Y:S01]  /*2630*/  FSEL R92, R92, -INF , P4 ;  /* 0xff8000005c5c7808 */ /* 0x000fe20002000000 */
[----:B------:R-:W-:Y:S01]  /*2640*/  FMUL R64, R180, UR5 ;  /* 0x00000005b4407c20 */ /* 0x000fe20008400000 */
[-C--:B------:R-:W-:Y:S02]  /*2650*/  ISETP.GE.AND P2, PT, R4, R56.reuse, PT ;  /* 0x000000380400720c */ /* 0x080fe40003f46270 */
[----:B------:R-:W-:Y:S01]  /*2660*/  ISETP.GE.AND P4, PT, R7, R56, PT ;  /* 0x000000380700720c */ /* 0x000fe20003f86270 */
[----:B------:R-:W-:Y:S01]  /*2670*/  FMUL R56, R181, UR5 ;  /* 0x00000005b5387c20 */ /* 0x000fe20008400000 */
[----:B------:R-:W-:Y:S01]  /*2680*/  VIADD R57, R52, 0x21 ;  /* 0x0000002134397836 */ /* 0x000fe20000000000 */
[----:B------:R-:W-:Y:S01]  /*2690*/  FSEL R64, R64, -INF , P3 ;  /* 0xff80000040407808 */ /* 0x000fe20001800000 */
[----:B------:R-:W-:Y:S01]  /*26a0*/  FMUL R100, R182, UR5 ;  /* 0x00000005b6647c20 */ /* 0x000fe20008400000 */
[----:B------:R-:W-:Y:S01]  /*26b0*/  FMUL R101, R183, UR5 ;  /* 0x00000005b7657c20 */ /* 0x000fe20008400000 */
[----:B------:R-:W-:-:S02]  /*26c0*/  FSEL R56, R56, -INF , P5 ;  /* 0xff80000038387808 */ /* 0x000fc40002800000 */
[-C--:B------:R-:W-:Y:S02]  /*26d0*/  ISETP.GE.AND P3, PT, R4, R57.reuse, PT ;  /* 0x000000390400720c */ /* 0x080fe40003f66270 */
[----:B------:R-:W-:Y:S02]  /*26e0*/  ISETP.GE.AND P5, PT, R7, R57, PT ;  /* 0x000000390700720c */ /* 0x000fe40003fa6270 */
[----:B------:R-:W-:Y:S01]  /*26f0*/  IADD3 R57, PT, PT, R52, 0x28, RZ ;  /* 0x0000002834397810 */ /* 0x000fe20007ffe0ff */
[----:B------:R-:W-:Y:S01]  /*2700*/  HMMA.16816.F32.BF16 R184, R184, R60, RZ ;  /* 0x0000003cb8b8723c */ /* 0x000fe200000418ff */
        /* <DEDUP_REMOVED lines=8> */
[----:B------:R-:W-:Y:S01]  /*2790*/  FMUL R139, R150, UR5 ;  /* 0x00000005968b7c20 */ /* 0x000fe20008400000 */
[----:B------:R-:W-:Y:S01]  /*27a0*/  FMUL R137, R151, UR5 ;  /* 0x0000000597897c20 */ /* 0x000fe20008400000 */
[----:B------:R-:W-:Y:S02]  /*27b0*/  FSEL R57, R57, -INF , P3 ;  /* 0xff80000039397808 */ /* 0x000fe40001800000 */
        /* <DEDUP_REMOVED lines=16> */
[----:B------:R-:W-:Y:S02]  /*28c0*/  IADD3 R96, PT, PT, R52, 0x38, RZ ;  /* 0x0000003834607810 */ /* 0x000fe40007ffe0ff */
[----:B------:R-:W-:Y:S02]  /*28d0*/  FSEL R136, R136, -INF , P1 ;  /* 0xff80000088887808 */ /* 0x000fe40000800000 */
[----:B------:R-:W-:Y:S02]  /*28e0*/  FSEL R131, R131, -INF , P3 ;  /* 0xff80000083837808 */ /* 0x000fe40001800000 */
[----:B------:R-:W-:-:S02]  /*28f0*/  ISETP.GE.AND P1, PT, R4, R96, PT ;  /* 0x000000600400720c */ /* 0x000fc40003f26270 */
[----:B------:R-:W-:Y:S02]  /*2900*/  ISETP.GE.AND P3, PT, R7, R96, PT ;  /* 0x000000600700720c */ /* 0x000fe40003f66270 */
[----:B------:R-:W-:Y:S01]  /*2910*/  SEL R96, RZ, 0x1, P0 ;  /* 0x00000001ff607807 */ /* 0x000fe20000000000 */
[----:B------:R-:W-:-:S04]  /*2920*/  IMAD.IADD R80, R80, 0x1, R81 ;  /* 0x0000000150507824 */ /* 0x000fc800078e0251 */
[----:B------:R-:W-:Y:S02]  /*2930*/  IMAD.IADD R89, R96, 0x1, R89 ;  /* 0x0000000160597824 */ /* 0x000fe400078e0259 */
[----:B------:R-:W-:Y:S01]  /*2940*/  IMAD.IADD R93, R93, 0x1, R95 ;  /* 0x000000015d5d7824 */ /* 0x000fe200078e025f */
[----:B------:R-:W-:Y:S02]  /*2950*/  LOP3.LUT R80, R80, 0x3, RZ, 0xc0, !PT ;  /* 0x0000000350507812 */ /* 0x000fe400078ec0ff */
[----:B------:R-:W-:Y:S02]  /*2960*/  LOP3.LUT R89, R89, 0x3, RZ, 0xc0, !PT ;  /* 0x0000000359597812 */ /* 0x000fe400078ec0ff */
[----:B------:R-:W-:Y:S01]  /*2970*/  LOP3.LUT R93, R93, 0x3, RZ, 0xc0, !PT ;  /* 0x000000035d5d7812 */ /* 0x000fe200078ec0ff */
[----:B------:R-:W-:Y:S01]  /*2980*/  HMMA.16816.F32.BF16 R140, R160, R74, R140 ;  /* 0x0000004aa08c723c */ /* 0x000fe2000004188c */
[----:B------:R-:W-:Y:S01]  /*2990*/  IADD3 R69, PT, PT, R80, R68, R69 ;  /* 0x0000004450457210 */ /* 0x000fe20007ffe045 */
[----:B------:R-:W-:Y:S01]  /*29a0*/  FMUL R68, R108, UR5 ;  /* 0x000000056c447c20 */ /* 0x000fe20008400000 */
[----:B------:R-:W-:Y:S01]  /*29b0*/  IADD3 R76, PT, PT, R89, R67, R76 ;  /* 0x00000043594c7210 */ /* 0x000fe20007ffe04c */
[----:B------:R-:W-:Y:S01]  /*29c0*/  FMUL R67, R109, UR5 ;  /* 0x000000056d437c20 */ /* 0x000fe20008400000 */
[----:B------:R-:W-:Y:S01]  /*29d0*/  VIADD R74, R52, 0x39 ;  /* 0x00000039344a7836 */ /* 0x000fe20000000000 */
[----:B------:R-:W-:-:S02]  /*29e0*/  IADD3 R91, PT, PT, R93, R94, R91 ;  /* 0x0000005e5d5b7210 */ /* 0x000fc40007ffe05b */
[----:B------:R-:W-:Y:S02]  /*29f0*/  LOP3.LUT R76, R76, 0xf, RZ, 0xc0, !PT ;  /* 0x0000000f4c4c7812 */ /* 0x000fe400078ec0ff */
[----:B------:R-:W-:Y:S02]  /*2a00*/  IADD3 R85, PT, PT, R90, R85, RZ ;  /* 0x000000555a557210 */ /* 0x000fe40007ffe0ff */
[----:B------:R-:W-:Y:S02]  /*2a10*/  FSEL R68, R68, -INF , P4 ;  /* 0xff80000044447808 */ /* 0x000fe40002000000 */
[----:B------:R-:W-:Y:S01]  /*2a20*/  FSEL R67, R67, -INF , P6 ;  /* 0xff80000043437808 */ /* 0x000fe20003000000 */
[----:B------:R-:W-:Y:S01]  /*2a30*/  FMUL R110, R110, UR5 ;  /* 0x000000056e6e7c20 */ /* 0x000fe20008400000 */
[-C--:B------:R-:W-:Y:S01]  /*2a40*/  ISETP.GE.AND P4, PT, R4, R74.reuse, PT ;  /* 0x0000004a0400720c */ /* 0x080fe20003f86270 */
[----:B------:R-:W-:Y:S01]  /*2a50*/  FMUL R111, R111, UR5 ;  /* 0x000000056f6f7c20 */ /* 0x000fe20008400000 */
[----:B------:R-:W-:Y:S01]  /*2a60*/  ISETP.GE.AND P6, PT, R7, R74, PT ;  /* 0x0000004a0700720c */ /* 0x000fe20003fc6270 */
[----:B------:R-:W-:Y:S01]  /*2a70*/  IMAD.SHL.U32 R74, R91, 0x100, RZ ;  /* 0x000001005b4a7824 */ /* 0x000fe200078e00ff */
[----:B------:R-:W-:Y:S01]  /*2a80*/  LOP3.LUT R85, R85, 0x3, RZ, 0xc0, !PT ;  /* 0x0000000355557812 */ /* 0x000fe200078ec0ff */
[----:B------:R-:W-:Y:S01]  /*2a90*/  IMAD R76, R69, 0x10, R76 ;  /* 0x00000010454c7824 */ /* 0x000fe200078e024c */
[----:B------:R-:W-:Y:S01]  /*2aa0*/  LOP3.LUT R69, R52, 0x59, RZ, 0xfc, !PT ;  /* 0x0000005934457812 */ /* 0x000fe200078efcff */
[----:B------:R-:W-:Y:S01]  /*2ab0*/  FMUL R97, R116, UR5 ;  /* 0x0000000574617c20 */ /* 0x000fe20008400000 */
[----:B------:R-:W-:Y:S01]  /*2ac0*/  IADD3 R77, PT, PT, R85, R77, R88 ;  /* 0x0000004d554d7210 */ /* 0x000fe20007ffe058 */
[----:B------:R-:W-:Y:S01]  /*2ad0*/  FMUL R91, R117, UR5 ;  /* 0x00000005755b7c20 */ /* 0x000fe20008400000 */
[----:B------:R-:W-:-:S02]  /*2ae0*/  LOP3.LUT R74, R74, 0xf00, RZ, 0xe2, !PT ;  /* 0x00000f004a4a7812 */ /* 0x000fc400078ee2ff */
[----:B------:R-:W-:Y:S02]  /*2af0*/  FSEL R148, R110, -INF , P5 ;  /* 0xff8000006e947808 */ /* 0x000fe40002800000 */
[----:B------:R-:W-:Y:S02]  /*2b00*/  FSEL R138, R111, -INF , P2 ;  /* 0xff8000006f8a7808 */ /* 0x000fe40001000000 */
[----:B------:R-:W-:Y:S01]  /*2b10*/  LOP3.LUT R151, R52, 0x40, RZ, 0xfc, !PT ;  /* 0x0000004034977812 */ /* 0x000fe200078efcff */
[----:B------:R-:W-:Y:S01]  /*2b20*/  HMMA.16816.F32.BF16 R176, R160, R86, R176 ;  /* 0x00000056a0b0723c */ /* 0x000fe200000418b0 */
[-C--:B------:R-:W-:Y:S02]  /*2b30*/  ISETP.GE.AND P5, PT, R7, R69.reuse, PT ;  /* 0x000000450700720c */ /* 0x080fe40003fa6270 */
[----:B------:R-:W-:Y:S01]  /*2b40*/  ISETP.GE.AND P2, PT, R4, R69, PT ;  /* 0x000000450400720c */ /* 0x000fe20003f46270 */
[----:B------:R-:W-:Y:S01]  /*2b50*/  FMUL R90, R172, UR5 ;  /* 0x00000005ac5a7c20 */ /* 0x000fe20008400000 */
[----:B------:R-:W-:-:S02]  /*2b60*/  LOP3.LUT R69, R52, 0x58, RZ, 0xfc, !PT ;  /* 0x0000005834457812 */ /* 0x000fc400078efcff */
[C---:B------:R-:W-:Y:S02]  /*2b70*/  LOP3.LUT R80, R52.reuse, 0x51, RZ, 0xfc, !PT ;  /* 0x0000005134507812 */ /* 0x040fe400078efcff */
[C---:B------:R-:W-:Y:S02]  /*2b80*/  LOP3.LUT R85, R52.reuse, 0x50, RZ, 0xfc, !PT ;  /* 0x0000005034557812 */ /* 0x040fe400078efcff */
[C---:B------:R-:W-:Y:S02]  /*2b90*/  LOP3.LUT R149, R52.reuse, 0x49, RZ, 0xfc, !PT ;  /* 0x0000004934957812 */ /* 0x040fe400078efcff */
[C---:B------:R-:W-:Y:S02]  /*2ba0*/  LOP3.LUT R150, R52.reuse, 0x48, RZ, 0xfc, !PT ;  /* 0x0000004834967812 */ /* 0x040fe400078efcff */
[----:B------:R-:W-:Y:S02]  /*2bb0*/  LOP3.LUT R52, R52, 0x41, RZ, 0xfc, !PT ;  /* 0x0000004134347812 */ /* 0x000fe400078efcff */
[----:B------:R-:W-:Y:S01]  /*2bc0*/  FSEL R97, R97, -INF , P1 ;  /* 0xff80000061617808 */ /* 0x000fe20000800000 */
[----:B------:R-:W-:Y:S01]  /*2bd0*/  HMMA.16816.F32.BF16 R164, R160, R78, R164 ;  /* 0x0000004ea0a4723c */ /* 0x000fe200000418a4 */
[----:B------:R-:W-:-:S02]  /*2be0*/  LEA R74, R77, R74, 0xc ;  /* 0x0000004a4d4a7211 */ /* 0x000fc400078e60ff */
[----:B------:R-:W-:Y:S02]  /*2bf0*/  LOP3.LUT R75, R76, 0xff, RZ, 0xc0, !PT ;  /* 0x000000ff4c4b7812 */ /* 0x000fe400078ec0ff */
[C---:B------:R-:W-:Y:S01]  /*2c00*/  ISETP.GE.AND P1, PT, R4.reuse, R151, PT ;  /* 0x000000970400720c */ /* 0x040fe20003f26270 */
[----:B------:R-:W-:Y:S01]  /*2c10*/  FMUL R79, R173, UR5 ;  /* 0x00000005ad4f7c20 */ /* 0x000fe20008400000 */
[----:B------:R-:W-:Y:S01]  /*2c20*/  FSEL R91, R91, -INF , P4 ;  /* 0xff8000005b5b7808 */ /* 0x000fe20002000000 */
[----:B------:R-:W-:Y:S01]  /*2c30*/  HMMA.16816.F32.BF16 R168, R160, R82, R168 ;  /* 0x00000052a0a8723c */ /* 0x000fe200000418a8 */
[----:B------:R-:W-:Y:S01]  /*2c40*/  ISETP.GE.AND P4, PT, R4, R52, PT ;  /* 0x000000340400720c */ /* 0x000fe20003f86270 */
[----:B------:R-:W-:Y:S01]  /*2c50*/  FMUL R78, R132, UR5 ;  /* 0x00000005844e7c20 */ /* 0x000fe20008400000 */
[----:B------:R-:W-:Y:S01]  /*2c60*/  FSEL R90, R90, -INF , P1 ;  /* 0xff8000005a5a7808 */ /* 0x000fe20000800000 */
[----:B------:R-:W-:Y:S01]  /*2c70*/  IMAD.IADD R130, R74, 0x1, R75 ;  /* 0x000000014a827824 */ /* 0x000fe200078e024b */
[----:B------:R-:W-:Y:S01]  /*2c80*/  ISETP.GE.AND P1, PT, R4, R150, PT ;  /* 0x000000960400720c */ /* 0x000fe20003f26270 */
[----:B------:R-:W-:Y:S01]  /*2c90*/  FMUL R74, R133, UR5 ;  /* 0x00000005854a7c20 */ /* 0x000fe20008400000 */
[----:B------:R-:W-:Y:S01]  /*2ca0*/  FSEL R79, R79, -INF , P4 ;  /* 0xff8000004f4f7808 */ /* 0x000fe20002000000 */
[----:B------:R-:W-:Y:S01]  /*2cb0*/  FMUL R76, R124, UR5 ;  /* 0x000000057c4c7c20 */ /* 0x000fe20008400000 */
[----:B------:R-:W-:-:S02]  /*2cc0*/  ISETP.GE.AND P4, PT, R4, R149, PT ;  /* 0x000000950400720c */ /* 0x000fc40003f86270 */
[----:B------:R-:W-:Y:S02]  /*2cd0*/  FSEL R78, R78, -INF , P1 ;  /* 0xff8000004e4e7808 */ /* 0x000fe40000800000 */
[----:B------:R-:W-:Y:S02]  /*2ce0*/  ISETP.GE.AND P1, PT, R4, R85, PT ;  /* 0x000000550400720c */ /* 0x000fe40003f26270 */
[----:B------:R-:W-:Y:S01]  /*2cf0*/  LOP3.LUT R130, R130, 0xffff, RZ, 0xc0, !PT ;  /* 0x0000ffff82827812 */ /* 0x000fe200078ec0ff */
[----:B------:R-:W-:Y:S01]  /*2d00*/  FMUL R75, R140, UR5 ;  /* 0x000000058c4b7c20 */ /* 0x000fe20008400000 */
[----:B------:R-:W-:Y:S01]  /*2d10*/  FSEL R74, R74, -INF , P4 ;  /* 0xff8000004a4a7808 */ /* 0x000fe20002000000 */
[----:B------:R-:W-:Y:S01]  /*2d20*/  FMUL R77, R125, UR5 ;  /* 0x000000057d4d7c20 */ /* 0x000fe20008400000 */
[----:B------:R-:W-:Y:S01]  /*2d30*/  ISETP.GE.AND P4, PT, R4, R69, PT ;  /* 0x000000450400720c */ /* 0x000fe20003f86270 */
[----:B------:R-:W-:Y:S01]  /*2d40*/  HMMA.16816.F32.BF16 R184, R160, R62, R184 ;  /* 0x0000003ea0b8723c */ /* 0x000fe200000418b8 */
[----:B------:R-:W-:-:S02]  /*2d50*/  FSEL R76, R76, -INF , P1 ;  /* 0xff8000004c4c7808 */ /* 0x000fc40000800000 */
[--C-:B------:R-:W-:Y:S01]  /*2d60*/  SHF.R.U32.HI R81, RZ, 0xf, R130.reuse ;  /* 0x0000000fff517819 */ /* 0x100fe20000011682 */
[----:B------:R-:W-:Y:S01]  /*2d70*/  FMUL R141, R141, UR5 ;  /* 0x000000058d8d7c20 */ /* 0x000fe20008400000 */
[----:B------:R-:W-:Y:S01]  /*2d80*/  ISETP.GE.AND P1, PT, R4, R80, PT ;  /* 0x000000500400720c */ /* 0x000fe20003f26270 */
[----:B------:R-:W-:Y:S01]  /*2d90*/  FMUL R176, R176, UR5 ;  /* 0x00000005b0b07c20 */ /* 0x000fe20008400000 */
[----:B------:R-:W-:Y:S02]  /*2da0*/  FSEL R75, R75, -INF , P4 ;  /* 0xff8000004b4b7808 */ /* 0x000fe40002000000 */
[----:B------:R-:W-:Y:S02]  /*2db0*/  SHF.R.U32.HI R82, RZ, 0xe, R130 ;  /* 0x0000000eff527819 */ /* 0x000fe40000011682 */
[----:B------:R-:W-:Y:S02]  /*2dc0*/  LOP3.LUT P4, RZ, R81, 0x1, RZ, 0xc0, !PT ;  /* 0x0000000151ff7812 */ /* 0x000fe4000788c0ff */
[----:B------:R-:W-:-:S02]  /*2dd0*/  FSEL R77, R77, -INF , P1 ;  /* 0xff8000004d4d7808 */ /* 0x000fc40000800000 */
[----:B------:R-:W-:Y:S01]  /*2de0*/  SHF.R.U32.HI R62, RZ, 0xb, R130 ;  /* 0x0000000bff3e7819 */ /* 0x000fe20000011682 */
[----:B------:R-:W-:Y:S01]  /*2df0*/  FMUL R113, R177, UR5 ;  /* 0x00000005b1717c20 */ /* 0x000fe20008400000 */
[----:B------:R-:W-:Y:S01]  /*2e00*/  ISETP.GE.AND P1, PT, R7, R69, PT ;  /* 0x000000450700720c */ /* 0x000fe20003f26270 */
[----:B------:R-:W-:Y:S01]  /*2e10*/  IMAD.WIDE R86, R0, 0x2, R8 ;  /* 0x0000000200567825 */ /* 0x000fe200078e0208 */
[----:B------:R-:W-:-:S03]  /*2e20*/  FSEL R69, R141, -INF , P2 ;  /* 0xff8000008d457808 */ /* 0x000fc60001000000 */
[----:B------:R-:W-:Y:S01]  /*2e30*/  FMUL R112, R168, UR5 ;  /* 0x00000005a8707c20 */ /* 0x000fe20008400000 */
[----:B------:R-:W-:Y:S02]  /*2e40*/  LOP3.LUT P2, RZ, R82, 0x1, RZ, 0xc0, !PT ;  /* 0x0000000152ff7812 */ /* 0x000fe4000784c0ff */
[----:B------:R-:W-:Y:S01]  /*2e50*/  FSEL R63, R176, -INF , !P4 ;  /* 0xff800000b03f7808 */ /* 0x000fe20006000000 */
[----:B------:R-:W-:Y:S01]  /*2e60*/  FMUL R108, R169, UR5 ;  /* 0x00000005a96c7c20 */ /* 0x000fe20008400000 */
[--C-:B------:R-:W-:Y:S01]  /*2e70*/  SHF.R.U32.HI R81, RZ, 0xa, R130.reuse ;  /* 0x0000000aff517819 */ /* 0x100fe20000011682 */
[----:B------:R0:W2:Y:S01]  /*2e80*/  LDG.E.U16 R177, desc[UR10][R86.64] ;  /* 0x0000000a56b17981 */ /* 0x0000a2000c1e1500 */
[----:B------:R-:W-:Y:S02]  /*2e90*/  LOP3.LUT P4, RZ, R62, 0x1, RZ, 0xc0, !PT ;  /* 0x000000013eff7812 */ /* 0x000fe4000788c0ff */
[----:B------:R-:W-:Y:S01]  /*2ea0*/  SHF.R.U32.HI R62, RZ, 0x7, R130 ;  /* 0x00000007ff3e7819 */ /* 0x000fe20000011682 */
[----:B------:R-:W-:Y:S01]  /*2eb0*/  IMAD.WIDE R88, R0, 0x2, R202 ;  /* 0x0000000200587825 */ /* 0x000fe200078e02ca */
[----:B------:R-:W-:-:S03]  /*2ec0*/  FSEL R113, R113, -INF , !P2 ;  /* 0xff80000071717808 */ /* 0x000fc60005000000 */
[----:B------:R-:W-:Y:S01]  /*2ed0*/  FMUL R110, R164, UR5 ;  /* 0x00000005a46e7c20 */ /* 0x000fe20008400000 */
[----:B------:R-:W-:Y:S02]  /*2ee0*/  LOP3.LUT P2, RZ, R81, 0x1, RZ, 0xc0, !PT ;  /* 0x0000000151ff7812 */ /* 0x000fe4000784c0ff */
[----:B------:R-:W-:Y:S01]  /*2ef0*/  FSEL R112, R112, -INF , !P4 ;  /* 0xff80000070707808 */ /* 0x000fe20006000000 */
[----:B0-----:R-:W-:Y:S01]  /*2f00*/  IMAD.WIDE R86, R0, 0x2, R200 ;  /* 0x0000000200567825 */ /* 0x001fe200078e02c8 */
[--C-:B------:R-:W-:Y:S01]  /*2f10*/  SHF.R.U32.HI R81, RZ, 0x6, R130.reuse ;  /* 0x00000006ff517819 */ /* 0x100fe20000011682 */
[----:B------:R0:W3:Y:S01]  /*2f20*/  LDG.E.U16 R98, desc[UR10][R88.64] ;  /* 0x0000000a58627981 */ /* 0x0000e2000c1e1500 */
[----:B------:R-:W-:Y:S02]  /*2f30*/  LOP3.LUT P4, RZ, R62, 0x1, RZ, 0xc0, !PT ;  /* 0x000000013eff7812 */ /* 0x000fe4000788c0ff */
[----:B------:R-:W-:Y:S01]  /*2f40*/  SHF.R.U32.HI R62, RZ, 0x3, R130 ;  /* 0x00000003ff3e7819 */ /* 0x000fe20000011682 */
[----:B------:R1:W4:Y:S01]  /*2f50*/  LDG.E.U16 R93, desc[UR10][R86.64] ;  /* 0x0000000a565d7981 */ /* 0x000322000c1e1500 */
[----:B------:R-:W-:-:S02]  /*2f60*/  FSEL R108, R108, -INF , !P2 ;  /* 0xff8000006c6c7808 */ /* 0x000fc40005000000 */
[----:B------:R-:W-:Y:S01]  /*2f70*/  LOP3.LUT P2, RZ, R81, 0x1, RZ, 0xc0, !PT ;  /* 0x0000000151ff7812 */ /* 0x000fe2000784c0ff */
[----:B------:R-:W-:Y:S01]  /*2f80*/  FMUL R81, R184, UR5 ;  /* 0x00000005b8517c20 */ /* 0x000fe20008400000 */
[----:B------:R-:W-:Y:S01]  /*2f90*/  FSEL R110, R110, -INF , !P4 ;  /* 0xff8000006e6e7808 */ /* 0x000fe20006000000 */
[----:B0-----:R-:W-:Y:S01]  /*2fa0*/  IMAD.WIDE R88, R0, 0x2, R34 ;  /* 0x0000000200587825 */ /* 0x001fe200078e0222 */
[----:B------:R-:W-:Y:S02]  /*2fb0*/  LOP3.LUT P4, RZ, R62, 0x1, RZ, 0xc0, !PT ;  /* 0x000000013eff7812 */ /* 0x000fe4000788c0ff */
[----:B------:R-:W-:Y:S01]  /*2fc0*/  SHF.R.U32.HI R62, RZ, 0x2, R130 ;  /* 0x00000002ff3e7819 */ /* 0x000fe20000011682 */
[C---:B-1----:R-:W-:Y:S01]  /*2fd0*/  IMAD.WIDE R86, R0.reuse, 0x2, R42 ;  /* 0x0000000200567825 */ /* 0x042fe200078e022a */
[----:B------:R-:W5:Y:S03]  /*2fe0*/  LDG.E.U16 R96, desc[UR10][R88.64] ;  /* 0x0000000a58607981 */ /* 0x000f66000c1e1500 */
[----:B------:R-:W-:-:S04]  /*2ff0*/  IMAD.WIDE R82, R0, 0x2, R206 ;  /* 0x0000000200527825 */ /* 0x000fc800078e02ce */
[----:B------:R-:W-:Y:S01]  /*3000*/  FMUL R99, R165, UR5 ;  /* 0x00000005a5637c20 */ /* 0x000fe20008400000 */
[C---:B------:R-:W-:Y:S01]  /*3010*/  IMAD.WIDE R114, R0.reuse, 0x2, R10 ;  /* 0x0000000200727825 */ /* 0x040fe200078e020a */
[----:B------:R-:W-:Y:S01]  /*3020*/  FSEL R81, R81, -INF , !P4 ;  /* 0xff80000051517808 */ /* 0x000fe20006000000 */
[----:B------:R0:W2:Y:S02]  /*3030*/  LDG.E.U16 R165, desc[UR10][R82.64] ;  /* 0x0000000a52a57981 */ /* 0x0000a4000c1e1500 */
[----:B------:R-:W-:Y:S01]  /*3040*/  IMAD.WIDE R102, R0, 0x2, R204 ;  /* 0x0000000200667825 */ /* 0x000fe200078e02cc */
[----:B------:R-:W-:Y:S01]  /*3050*/  LOP3.LUT P4, RZ, R62, 0x1, RZ, 0xc0, !PT ;  /* 0x000000013eff7812 */ /* 0x000fe2000788c0ff */
[----:B------:R1:W2:Y:S02]  /*3060*/  LDG.E.U16 R89, desc[UR10][R86.64] ;  /* 0x0000000a56597981 */ /* 0x0002a4000c1e1500 */
[C---:B------:R-:W-:Y:S02]  /*3070*/  IMAD.WIDE R94, R0.reuse, 0x2, R196 ;  /* 0x00000002005e7825 */ /* 0x040fe400078e02c4 */
[----:B------:R1:W2:Y:S02]  /*3080*/  LDG.E.U16 R62, desc[UR10][R114.64] ;  /* 0x0000000a723e7981 */ /* 0x0002a4000c1e1500 */
[----:B0-----:R-:W-:-:S02]  /*3090*/  IMAD.WIDE R82, R0, 0x2, R40 ;  /* 0x0000000200527825 */ /* 0x001fc400078e0228 */
[----:B------:R0:W2:Y:S02]  /*30a0*/  LDG.E.U16 R109, desc[UR10][R102.64] ;  /* 0x0000000a666d7981 */ /* 0x0000a4000c1e1500 */
[C---:B-1----:R-:W-:Y:S02]  /*30b0*/  IMAD.WIDE R86, R0.reuse, 0x2, R192 ;  /* 0x0000000200567825 */ /* 0x042fe400078e02c0 */
[----:B------:R1:W2:Y:S02]  /*30c0*/  LDG.E.U16 R176, desc[UR10][R94.64] ;  /* 0x0000000a5eb07981 */ /* 0x0002a4000c1e1500 */
[C---:B------:R-:W-:Y:S01]  /*30d0*/  IMAD.WIDE R114, R0.reuse, 0x2, R20 ;  /* 0x0000000200727825 */ /* 0x040fe200078e0214 */
[----:B------:R-:W-:Y:S01]  /*30e0*/  FSEL R99, R99, -INF , !P2 ;  /* 0xff80000063637808 */ /* 0x000fe20005000000 */
[----:B------:R-:W2:Y:S02]  /*30f0*/  LDG.E.U16 R86, desc[UR10][R86.64] ;  /* 0x0000000a56567981 */ /* 0x000ea4000c1e1500 */
[C---:B0-----:R-:W-:Y:S01]  /*3100*/  IMAD.WIDE R102, R0.reuse, 0x2, R190 ;  /* 0x0000000200667825 */ /* 0x041fe200078e02be */
[----:B------:R-:W-:Y:S01]  /*3110*/  ISETP.GE.AND P2, PT, R7, R80, PT ;  /* 0x000000500700720c */ /* 0x000fe20003f46270 */
[----:B------:R-:W2:Y:S02]  /*3120*/  LDG.E.U16 R83, desc[UR10][R82.64] ;  /* 0x0000000a52537981 */ /* 0x000ea4000c1e1500 */
[----:B------:R-:W-:-:S04]  /*3130*/  IMAD.WIDE R168, R0, 0x2, R22 ;  /* 0x0000000200a87825 */ /* 0x000fc800078e0216 */
[C---:B-1----:R-:W-:Y:S01]  /*3140*/  IMAD.WIDE R94, R0.reuse, 0x2, R28 ;  /* 0x00000002005e7825 */ /* 0x042fe200078e021c */
[----:B------:R0:W2:Y:S03]  /*3150*/  LDG.E.U16 R87, desc[UR10][R114.64] ;  /* 0x0000000a72577981 */ /* 0x0000a6000c1e1500 */
[----:B------:R-:W-:Y:S01]  /*3160*/  FMUL R80, R185, UR5 ;  /* 0x00000005b9507c20 */ /* 0x000fe20008400000 */
[C---:B------:R-:W-:Y:S01]  /*3170*/  IMAD.WIDE R172, R0.reuse, 0x2, R208 ;  /* 0x0000000200ac7825 */ /* 0x040fe200078e02d0 */
[----:B------:R-:W2:Y:S03]  /*3180*/  LDG.E.U16 R82, desc[UR10][R102.64] ;  /* 0x0000000a66527981 */ /* 0x000ea6000c1e1500 */
[C---:B------:R-:W-:Y:S01]  /*3190*/  IMAD.WIDE R116, R0.reuse, 0x2, R12 ;  /* 0x0000000200747825 */ /* 0x040fe200078e020c */
[----:B------:R-:W2:Y:S03]  /*31a0*/  LDG.E.U16 R168, desc[UR10][R168.64] ;  /* 0x0000000aa8a87981 */ /* 0x000ea6000c1e1500 */
[C---:B0-----:R-:W-:Y:S01]  /*31b0*/  IMAD.WIDE R114, R0.reuse, 0x2, R26 ;  /* 0x0000000200727825 */ /* 0x041fe200078e021a */
[----:B------:R-:W2:Y:S03]  /*31c0*/  LDG.E.U16 R172, desc[UR10][R172.64] ;  /* 0x0000000aacac7981 */ /* 0x000ea6000c1e1500 */
[----:B------:R-:W-:Y:S01]  /*31d0*/  IMAD.WIDE R124, R0, 0x2, R194 ;  /* 0x00000002007c7825 */ /* 0x000fe200078e02c2 */
[----:B------:R0:W2:Y:S01]  /*31e0*/  LDG.E.U16 R103, desc[UR10][R94.64] ;  /* 0x0000000a5e677981 */ /* 0x0000a2000c1e1500 */
[----:B------:R-:W-:-:S03]  /*31f0*/  FSEL R80, R80, -INF , !P4 ;  /* 0xff80000050507808 */ /* 0x000fc60006000000 */
[----:B------:R1:W2:Y:S01]  /*3200*/  LDG.E.U16 R169, desc[UR10][R116.64] ;  /* 0x0000000a74a97981 */ /* 0x0002a2000c1e1500 */
[----:B------:R-:W-:-:S03]  /*3210*/  ISETP.GE.AND P4, PT, R7, R85, PT ;  /* 0x000000550700720c */ /* 0x000fc60003f86270 */
[----:B------:R1:W2:Y:S01]  /*3220*/  LDG.E.U16 R173, desc[UR10][R114.64] ;  /* 0x0000000a72ad7981 */ /* 0x0002a2000c1e1500 */
[----:B0-----:R-:W-:-:S03]  /*3230*/  IMAD.WIDE R94, R0, 0x2, R48 ;  /* 0x00000002005e7825 */ /* 0x001fc600078e0230 */
[----:B------:R0:W2:Y:S01]  /*3240*/  LDG.E.U16 R85, desc[UR10][R124.64] ;  /* 0x0000000a7c557981 */ /* 0x0000a2000c1e1500 */
[----:B-1----:R-:W-:-:S03]  /*3250*/  IMAD.WIDE R116, R0, 0x2, R18 ;  /* 0x0000000200747825 */ /* 0x002fc600078e0212 */
[----:B------:R-:W2:Y:S01]  /*3260*/  LDG.E.U16 R94, desc[UR10][R94.64] ;  /* 0x0000000a5e5e7981 */ /* 0x000ea2000c1e1500 */
[----:B------:R-:W-:-:S04]  /*3270*/  IMAD.WIDE R114, R0, 0x2, R32 ;  /* 0x0000000200727825 */ /* 0x000fc800078e0220 */
[C---:B0-----:R-:W-:Y:S01]  /*3280*/  IMAD.WIDE R124, R0.reuse, 0x2, R16 ;  /* 0x00000002007c7825 */ /* 0x041fe200078e0210 */
[----:B------:R0:W2:Y:S04]  /*3290*/  LDG.E.U16 R180, desc[UR10][R114.64] ;  /* 0x0000000a72b47981 */ /* 0x0000a8000c1e1500 */
[----:B------:R1:W2:Y:S04]  /*32a0*/  LDG.E.U16 R95, desc[UR10][R116.64] ;  /* 0x0000000a745f7981 */ /* 0x0002a8000c1e1500 */
[----:B------:R1:W2:Y:S01]  /*32b0*/  LDG.E.U16 R102, desc[UR10][R124.64] ;  /* 0x0000000a7c667981 */ /* 0x0002a2000c1e1500 */
[----:B0-----:R-:W-:-:S04]  /*32c0*/  IMAD.WIDE R114, R0, 0x2, R44 ;  /* 0x0000000200727825 */ /* 0x001fc800078e022c */
[C---:B-1----:R-:W-:Y:S01]  /*32d0*/  IMAD.WIDE R116, R0.reuse, 0x2, R30 ;  /* 0x0000000200747825 */ /* 0x042fe200078e021e */
[----:B------:R0:W2:Y:S03]  /*32e0*/  LDG.E.U16 R183, desc[UR10][R114.64] ;  /* 0x0000000a72b77981 */ /* 0x0000a6000c1e1500 */
[C---:B------:R-:W-:Y:S01]  /*32f0*/  IMAD.WIDE R124, R0.reuse, 0x2, R24 ;  /* 0x00000002007c7825 */ /* 0x040fe200078e0218 */
[----:B------:R1:W3:Y:S03]  /*3300*/  LDG.E.U16 R185, desc[UR10][R116.64] ;  /* 0x0000000a74b97981 */ /* 0x0002e6000c1e1500 */
[C---:B------:R-:W-:Y:S01]  /*3310*/  IMAD.WIDE R128, R0.reuse, 0x2, R14 ;  /* 0x0000000200807825 */ /* 0x040fe200078e020e */
[----:B------:R1:W3:Y:S03]  /*3320*/  LDG.E.U16 R88, desc[UR10][R124.64] ;  /* 0x0000000a7c587981 */ /* 0x0002e6000c1e1500 */
[C---:B0-----:R-:W-:Y:S01]  /*3330*/  IMAD.WIDE R114, R0.reuse, 0x2, R50 ;  /* 0x0000000200727825 */ /* 0x041fe200078e0232 */
[----:B------:R-:W3:Y:S03]  /*3340*/  LDG.E.U16 R111, desc[UR10][R128.64] ;  /* 0x0000000a806f7981 */ /* 0x000ee6000c1e1500 */
[C---:B-1----:R-:W-:Y:S01]  /*3350*/  IMAD.WIDE R116, R0.reuse, 0x2, R36 ;  /* 0x0000000200747825 */ /* 0x042fe200078e0224 */
[----:B------:R0:W3:Y:S03]  /*3360*/  LDG.E.U16 R218, desc[UR10][R114.64] ;  /* 0x0000000a72da7981 */ /* 0x0000e6000c1e1500 */
[C---:B------:R-:W-:Y:S01]  /*3370*/  IMAD.WIDE R124, R0.reuse, 0x2, R38 ;  /* 0x00000002007c7825 */ /* 0x040fe200078e0226 */
[----:B------:R1:W3:Y:S04]  /*3380*/  LDG.E.U16 R181, desc[UR10][R116.64] ;  /* 0x0000000a74b57981 */ /* 0x0002e8000c1e1500 */
[----:B------:R-:W4:Y:S01]  /*3390*/  LDG.E.U16 R182, desc[UR10][R124.64] ;  /* 0x0000000a7cb67981 */ /* 0x000f22000c1e1500 */
[----:B0-----:R-:W-:-:S04]  /*33a0*/  IMAD.WIDE R114, R0, 0x2, R188 ;  /* 0x0000000200727825 */ /* 0x001fc800078e02bc */
[----:B-1----:R-:W-:Y:S01]  /*33b0*/  IMAD.WIDE R116, R0, 0x2, R46 ;  /* 0x0000000200747825 */ /* 0x002fe200078e022e */
[----:B------:R0:W4:Y:S04]  /*33c0*/  LDG.E.U16 R219, desc[UR10][R114.64] ;  /* 0x0000000a72db7981 */ /* 0x000128000c1e1500 */
[----:B------:R1:W4:Y:S01]  /*33d0*/  LDG.E.U16 R184, desc[UR10][R116.64] ;  /* 0x0000000a74b87981 */ /* 0x000322000c1e1500 */
[----:B0-----:R-:W-:-:S04]  /*33e0*/  FMNMX3 R114, R66, R53, R58, !PT ;  /* 0x0000003542727276 */ /* 0x001fc8000780003a */
[----:B------:R-:W-:-:S04]  /*33f0*/  FMNMX3 R114, R114, R55, R59, !PT ;  /* 0x0000003772727276 */ /* 0x000fc8000780003b */
        /* <DEDUP_REMOVED lines=8> */
[----:B------:R-:W-:Y:S01]  /*3480*/  FMNMX3 R114, R114, R77, R75, !PT ;  /* 0x0000004d72727276 */ /* 0x000fe2000780004b */
[----:B------:R-:W-:-:S03]  /*3490*/  FMUL R119, R119, UR5 ;  /* 0x0000000577777c20 */ /* 0x000fc60008400000 */
[----:B------:R-:W-:Y:S01]  /*34a0*/  FMNMX3 R114, R114, R69, R63, !PT ;  /* 0x0000004572727276 */ /* 0x000fe2000780003f */
[----:B------:R-:W-:Y:S01]  /*34b0*/  FMUL R118, R118, UR5 ;  /* 0x0000000576767c20 */ /* 0x000fe20008400000 */
[----:B------:R-:W-:Y:S02]  /*34c0*/  FSEL R158, R119, -INF , P6 ;  /* 0xff800000779e7808 */ /* 0x000fe40003000000 */
[----:B------:R-:W-:Y:S01]  /*34d0*/  FMNMX3 R114, R114, R113, R112, !PT ;  /* 0x0000007172727276 */ /* 0x000fe20007800070 */
[----:B------:R-:W-:Y:S01]  /*34e0*/  FMUL R156, R174, UR5 ;  /* 0x00000005ae9c7c20 */ /* 0x000fe20008400000 */
[----:B------:R-:W-:Y:S01]  /*34f0*/  ISETP.GE.AND P6, PT, R7, R151, PT ;  /* 0x000000970700720c */ /* 0x000fe20003fc6270 */
[----:B------:R-:W-:Y:S01]  /*3500*/  FMUL R175, R175, UR5 ;  /* 0x00000005afaf7c20 */ /* 0x000fe20008400000 */
[----:B------:R-:W-:Y:S01]  /*3510*/  FMNMX3 R114, R114, R108, R110, !PT ;  /* 0x0000006c72727276 */ /* 0x000fe2000780006e */
[----:B------:R-:W-:Y:S01]  /*3520*/  FMUL R134, R134, UR5 ;  /* 0x0000000586867c20 */ /* 0x000fe20008400000 */
[----:B------:R-:W-:Y:S01]  /*3530*/  FSEL R159, R118, -INF , P3 ;  /* 0xff800000769f7808 */ /* 0x000fe20001800000 */
[----:B------:R-:W-:Y:S01]  /*3540*/  FMUL R135, R135, UR5 ;  /* 0x0000000587877c20 */ /* 0x000fe20008400000 */
[----:B------:R-:W-:Y:S01]  /*3550*/  ISETP.GE.AND P3, PT, R7, R52, PT ;  /* 0x000000340700720c */ /* 0x000fe20003f66270 */
[----:B------:R-:W-:Y:S01]  /*3560*/  FMUL R126, R126, UR5 ;  /* 0x000000057e7e7c20 */ /* 0x000fe20008400000 */
[----:B------:R-:W-:Y:S01]  /*3570*/  FSEL R156, R156, -INF , P6 ;  /* 0xff8000009c9c7808 */ /* 0x000fe20003000000 */
[----:B------:R-:W-:Y:S01]  /*3580*/  FMUL R127, R127, UR5 ;  /* 0x000000057f7f7c20 */ /* 0x000fe20008400000 */
[----:B------:R-:W-:Y:S01]  /*3590*/  FMNMX3 R114, R114, R99, R81, !PT ;  /* 0x0000006372727276 */ /* 0x000fe20007800051 */
[----:B------:R-:W-:Y:S01]  /*35a0*/  FMUL R129, R142, UR5 ;  /* 0x000000058e817c20 */ /* 0x000fe20008400000 */
[----:B------:R-:W-:Y:S01]  /*35b0*/  ISETP.GE.AND P6, PT, R7, R149, PT ;  /* 0x000000950700720c */ /* 0x000fe20003fc6270 */
[----:B------:R-:W-:Y:S01]  /*35c0*/  FMUL R124, R178, UR5 ;  /* 0x00000005b27c7c20 */ /* 0x000fe20008400000 */
[----:B------:R-:W-:Y:S01]  /*35d0*/  FSEL R149, R175, -INF , P3 ;  /* 0xff800000af957808 */ /* 0x000fe20001800000 */
[----:B------:R-:W4:Y:S01]  /*35e0*/  LDL R174, [R1+0x60] ;  /* 0x0000600001ae7983 */ /* 0x000f220000100800 */
[----:B------:R-:W-:-:S02]  /*35f0*/  ISETP.GE.AND P3, PT, R7, R150, PT ;  /* 0x000000960700720c */ /* 0x000fc40003f66270 */
[--C-:B------:R-:W-:Y:S02]  /*3600*/  SHF.R.U32.HI R7, RZ, 0xd, R130.reuse ;  /* 0x0000000dff077819 */ /* 0x100fe40000011682 */
[----:B------:R-:W-:Y:S02]  /*3610*/  FMNMX R115, R80, R114, !PT ;  /* 0x0000007250737209 */ /* 0x000fe40007800000 */
[----:B------:R-:W-:Y:S02]  /*3620*/  FSEL R140, R134, -INF , P3 ;  /* 0xff800000868c7808 */ /* 0x000fe40001800000 */
[----:B------:R-:W-:Y:S01]  /*3630*/  LOP3.LUT P3, RZ, R7, 0x1, RZ, 0xc0, !PT ;  /* 0x0000000107ff7812 */ /* 0x000fe2000786c0ff */
[----:B------:R-:W0:Y:S01]  /*3640*/  SHFL.BFLY PT, R114, R115, 0x2, 0x1f ;  /* 0x0c401f0073727f89 */ /* 0x000e2200000e0000 */
[----:B------:R-:W-:Y:S02]  /*3650*/  SHF.R.U32.HI R7, RZ, 0xc, R130 ;  /* 0x0000000cff077819 */ /* 0x000fe40000011682 */
[----:B------:R-:W-:-:S02]  /*3660*/  FSEL R135, R135, -INF , P6 ;  /* 0xff80000087877808 */ /* 0x000fc40003000000 */
[----:B------:R-:W-:Y:S02]  /*3670*/  LOP3.LUT P6, RZ, R7, 0x1, RZ, 0xc0, !PT ;  /* 0x0000000107ff7812 */ /* 0x000fe400078cc0ff */
[--C-:B------:R-:W-:Y:S02]  /*3680*/  SHF.R.U32.HI R7, RZ, 0x9, R130.reuse ;  /* 0x00000009ff077819 */ /* 0x100fe40000011682 */
[----:B------:R-:W-:Y:S02]  /*3690*/  FSEL R133, R126, -INF , P4 ;  /* 0xff8000007e857808 */ /* 0x000fe40002000000 */
[----:B------:R-:W-:Y:S02]  /*36a0*/  LOP3.LUT P4, RZ, R7, 0x1, RZ, 0xc0, !PT ;  /* 0x0000000107ff7812 */ /* 0x000fe4000788c0ff */
[----:B------:R-:W-:Y:S02]  /*36b0*/  SHF.R.U32.HI R7, RZ, 0x8, R130 ;  /* 0x00000008ff077819 */ /* 0x000fe40000011682 */
[----:B------:R-:W-:-:S02]  /*36c0*/  FSEL R132, R127, -INF , P2 ;  /* 0xff8000007f847808 */ /* 0x000fc40001000000 */
[----:B------:R-:W-:Y:S02]  /*36d0*/  LOP3.LUT P2, RZ, R7, 0x1, RZ, 0xc0, !PT ;  /* 0x0000000107ff7812 */ /* 0x000fe4000784c0ff */
[--C-:B------:R-:W-:Y:S01]  /*36e0*/  SHF.R.U32.HI R7, RZ, 0x5, R130.reuse ;  /* 0x00000005ff077819 */ /* 0x100fe20000011682 */
[----:B------:R-:W-:Y:S01]  /*36f0*/  FMUL R126, R143, UR5 ;  /* 0x000000058f7e7c20 */ /* 0x000fe20008400000 */
[----:B------:R-:W-:Y:S02]  /*3700*/  FSEL R129, R129, -INF , P1 ;  /* 0xff80000081817808 */ /* 0x000fe40000800000 */
[----:B------:R-:W-:Y:S02]  /*3710*/  LOP3.LUT P1, RZ, R7, 0x1, RZ, 0xc0, !PT ;  /* 0x0000000107ff7812 */ /* 0x000fe4000782c0ff */
[----:B------:R-:W-:Y:S02]  /*3720*/  SHF.R.U32.HI R7, RZ, 0x4, R130 ;  /* 0x00000004ff077819 */ /* 0x000fe40000011682 */
[----:B------:R-:W-:-:S02]  /*3730*/  FSEL R126, R126, -INF , P5 ;  /* 0xff8000007e7e7808 */ /* 0x000fc40002800000 */
[----:B------:R-:W-:Y:S02]  /*3740*/  LOP3.LUT P5, RZ, R7, 0x1, RZ, 0xc0, !PT ;  /* 0x0000000107ff7812 */ /* 0x000fe400078ac0ff */
[----:B0-----:R-:W-:Y:S02]  /*3750*/  FMNMX R115, R115, R114, !PT ;  /* 0x0000007273737209 */ /* 0x001fe40007800000 */
[----:B------:R-:W-:-:S03]  /*3760*/  FMNMX3 R7, R70, R72, R73, !PT ;  /* 0x0000004846077276 */ /* 0x000fc60007800049 */
[----:B------:R-:W0:Y:S01]  /*3770*/  SHFL.BFLY PT, R114, R115, 0x1, 0x1f ;  /* 0x0c201f0073727f89 */ /* 0x000e2200000e0000 */
[----:B------:R-:W-:-:S04]  /*3780*/  FMNMX3 R7, R7, R71, R84, !PT ;  /* 0x0000004707077276 */ /* 0x000fc80007800054 */
[----:B------:R-:W-:-:S04]  /*3790*/  FMNMX3 R7, R7, R92, R100, !PT ;  /* 0x0000005c07077276 */ /* 0x000fc80007800064 */
[----:B------:R-:W-:-:S04]  /*37a0*/  FMNMX3 R7, R7, R101, R139, !PT ;  /* 0x0000006507077276 */ /* 0x000fc8000780008b */
[----:B------:R-:W-:-:S04]  /*37b0*/  FMNMX3 R7, R7, R137, R136, !PT ;  /* 0x0000008907077276 */ /* 0x000fc80007800088 */
[----:B------:R-:W-:-:S04]  /*37c0*/  FMNMX3 R7, R7, R131, R148, !PT ;  /* 0x0000008307077276 */ /* 0x000fc80007800094 */
[----:B------:R-:W-:Y:S02]  /*37d0*/  FMNMX3 R7, R7, R138, R159, !PT ;  /* 0x0000008a07077276 */ /* 0x000fe4000780009f */
[----:B0-----:R-:W-:Y:S02]  /*37e0*/  FMNMX3 R52, R115, R114, R199, !PT ;  /* 0x0000007273347276 */ /* 0x001fe400078000c7 */
[----:B------:R-:W-:-:S04]  /*37f0*/  FMNMX3 R7, R7, R158, R156, !PT ;  /* 0x0000009e07077276 */ /* 0x000fc8000780009c */
[----:B------:R-:W-:Y:S01]  /*3800*/  FMNMX3 R7, R7, R149, R140, !PT ;  /* 0x0000009507077276 */ /* 0x000fe2000780008c */
[--C-:B------:R-:W-:Y:S01]  /*3810*/  FADD R54, R54, -R52.reuse ;  /* 0x8000003436367221 */ /* 0x100fe20000000000 */
[--C-:B------:R-:W-:Y:S02]  /*3820*/  FADD R55, R55, -R52.reuse ;  /* 0x8000003437377221 */ /* 0x100fe40000000000 */
[----:B------:R-:W-:Y:S01]  /*3830*/  FMNMX3 R7, R7, R135, R133, !PT ;  /* 0x0000008707077276 */ /* 0x000fe20007800085 */
[----:B------:R-:W-:Y:S01]  /*3840*/  FMUL R54, R54, 1.4426950216293334961 ;  /* 0x3fb8aa3b36367820 */ /* 0x000fe20000400000 */
[--C-:B------:R-:W-:Y:S01]  /*3850*/  FADD R56, R56, -R52.reuse ;  /* 0x8000003438387221 */ /* 0x100fe20000000000 */
[----:B------:R-:W-:Y:S01]  /*3860*/  FMUL R118, R179, UR5 ;  /* 0x00000005b3767c20 */ /* 0x000fe20008400000 */
[----:B------:R-:W-:Y:S01]  /*3870*/  FMUL R114, R170, UR5 ;  /* 0x00000005aa727c20 */ /* 0x000fe20008400000 */
[----:B------:R-:W-:Y:S02]  /*3880*/  FSEL R124, R124, -INF , !P3 ;  /* 0xff8000007c7c7808 */ /* 0x000fe40005800000 */
[----:B------:R-:W-:Y:S01]  /*3890*/  FMNMX3 R7, R7, R132, R129, !PT ;  /* 0x0000008407077276 */ /* 0x000fe20007800081 */
[--C-:B------:R-:W-:Y:S01]  /*38a0*/  FADD R164, R53, -R52.reuse ;  /* 0x8000003435a47221 */ /* 0x100fe20000000000 */
[----:B------:R-:W-:Y:S01]  /*38b0*/  FMUL R55, R55, 1.4426950216293334961 ;  /* 0x3fb8aa3b37377820 */ /* 0x000fe20000400000 */
[----:B------:R0:W-:Y:S01]  /*38c0*/  MUFU.EX2 R157, R54 ;  /* 0x00000036009d7308 */ /* 0x0001e20000000800 */
[----:B------:R-:W-:Y:S01]  /*38d0*/  FMUL R56, R56, 1.4426950216293334961 ;  /* 0x3fb8aa3b38387820 */ /* 0x000fe20000400000 */
[----:B------:R-:W-:Y:S01]  /*38e0*/  FADD R57, R57, -R52 ;  /* 0x8000003439397221 */ /* 0x000fe20000000000 */
[----:B------:R-:W-:Y:S01]  /*38f0*/  FMUL R53, R171, UR5 ;  /* 0x00000005ab357c20 */ /* 0x000fe20008400000 */
[----:B------:R-:W-:-:S02]  /*3900*/  SHF.R.U32.HI R130, RZ, 0x1, R130 ;  /* 0x00000001ff827819 */ /* 0x000fc40000011682 */
[----:B------:R-:W-:Y:S02]  /*3910*/  FSEL R118, R118, -INF , !P6 ;  /* 0xff80000076767808 */ /* 0x000fe40007000000 */
[----:B------:R-:W-:Y:S01]  /*3920*/  FSEL R114, R114, -INF , !P4 ;  /* 0xff80000072727808 */ /* 0x000fe20006000000 */
[----:B0-----:R-:W-:Y:S01]  /*3930*/  FMUL R54, R166, UR5 ;  /* 0x00000005a6367c20 */ /* 0x001fe20008400000 */
[----:B------:R-:W-:Y:S01]  /*3940*/  FMNMX3 R7, R7, R126, R124, !PT ;  /* 0x0000007e07077276 */ /* 0x000fe2000780007c */
[----:B------:R-:W-:Y:S01]  /*3950*/  FADD R59, R59, -R52 ;  /* 0x800000343b3b7221 */ /* 0x000fe20000000000 */
[----:B------:R0:W-:Y:S01]  /*3960*/  MUFU.EX2 R161, R55 ;  /* 0x0000003700a17308 */ /* 0x0001e20000000800 */
[----:B------:R-:W-:Y:S01]  /*3970*/  FMUL R57, R57, 1.4426950216293334961 ;  /* 0x3fb8aa3b39397820 */ /* 0x000fe20000400000 */
[----:B------:R-:W-:Y:S02]  /*3980*/  LOP3.LUT P3, RZ, R130, 0x1, RZ, 0xc0, !PT ;  /* 0x0000000182ff7812 */ /* 0x000fe4000786c0ff */
[----:B------:R-:W-:-:S02]  /*3990*/  FSEL R53, R53, -INF , !P2 ;  /* 0xff80000035357808 */ /* 0x000fc40005000000 */
[----:B------:R-:W-:Y:S02]  /*39a0*/  FSEL R54, R54, -INF , !P1 ;  /* 0xff80000036367808 */ /* 0x000fe40004800000 */
[----:B------:R1:W-:Y:S01]  /*39b0*/  MUFU.EX2 R151, R56 ;  /* 0x0000003800977308 */ /* 0x0003e20000000800 */
[----:B0-----:R-:W-:Y:S01]  /*39c0*/  FMUL R55, R167, UR5 ;  /* 0x00000005a7377c20 */ /* 0x001fe20008400000 */
[----:B------:R-:W-:Y:S01]  /*39d0*/  FMNMX3 R7, R7, R118, R114, !PT ;  /* 0x0000007607077276 */ /* 0x000fe20007800072 */
[----:B------:R-:W-:Y:S01]  /*39e0*/  FMUL R59, R59, 1.4426950216293334961 ;  /* 0x3fb8aa3b3b3b7820 */ /* 0x000fe20000400000 */
[----:B------:R-:W-:Y:S01]  /*39f0*/  FADD R74, R74, -R52 ;  /* 0x800000344a4a7221 */ /* 0x000fe20000000000 */
[----:B-1----:R-:W-:-:S03]  /*3a00*/  FMUL R56, R186, UR5 ;  /* 0x00000005ba387c20 */ /* 0x002fc60008400000 */
[----:B------:R0:W-:Y:S01]  /*3a10*/  MUFU.EX2 R141, R57 ;  /* 0x00000039008d7308 */ /* 0x0001e20000000800 */
[----:B------:R-:W-:Y:S02]  /*3a20*/  FSEL R55, R55, -INF , !P5 ;  /* 0xff80000037377808 */ /* 0x000fe40006800000 */
[----:B------:R-:W-:Y:S02]  /*3a30*/  FMNMX3 R7, R7, R53, R54, !PT ;  /* 0x0000003507077276 */ /* 0x000fe40007800036 */
[----:B------:R-:W-:Y:S01]  /*3a40*/  FSEL R56, R56, -INF , !P3 ;  /* 0xff80000038387808 */ /* 0x000fe20005800000 */
[----:B0-----:R-:W-:Y:S02]  /*3a50*/  FMUL R57, R187, UR5 ;  /* 0x00000005bb397c20 */ /* 0x001fe40008400000 */
[----:B------:R0:W-:Y:S01]  /*3a60*/  MUFU.EX2 R160, R59 ;  /* 0x0000003b00a07308 */ /* 0x0001e20000000800 */
[----:B------:R-:W-:Y:S01]  /*3a70*/  FADD R64, R64, -R52 ;  /* 0x8000003440407221 */ /* 0x000fe20000000000 */
[----:B------:R-:W-:-:S02]  /*3a80*/  FMNMX3 R7, R7, R55, R56, !PT ;  /* 0x0000003707077276 */ /* 0x000fc40007800038 */
[----:B------:R-:W-:Y:S01]  /*3a90*/  FSEL R57, R57, -INF , P0 ;  /* 0xff80000039397808 */ /* 0x000fe20000000000 */
[----:B------:R-:W-:Y:S01]  /*3aa0*/  FMUL R64, R64, 1.4426950216293334961 ;  /* 0x3fb8aa3b40407820 */ /* 0x000fe20000400000 */
[----:B0-----:R-:W-:Y:S02]  /*3ab0*/  FMUL R59, R74, 1.4426950216293334961 ;  /* 0x3fb8aa3b4a3b7820 */ /* 0x001fe40000400000 */
[----:B------:R-:W0:Y:S01]  /*3ac0*/  S2R R74, SR_TID.X ;  /* 0x00000000004a7919 */ /* 0x000e220000002100 */
[----:B------:R-:W-:Y:S01]  /*3ad0*/  FMNMX R7, R57, R7, !PT ;  /* 0x0000000739077209 */ /* 0x000fe20007800000 */
[----:B------:R1:W-:Y:S04]  /*3ae0*/  MUFU.EX2 R150, R64 ;  /* 0x0000004000967308 */ /* 0x0003e80000000800 */
[----:B-1----:R-:W1:Y:S01]  /*3af0*/  SHFL.BFLY PT, R64, R7, 0x2, 0x1f ;  /* 0x0c401f0007407f89 */ /* 0x002e6200000e0000 */
[--C-:B------:R-:W-:Y:S01]  /*3b00*/  FADD R68, R68, -R52.reuse ;  /* 0x8000003444447221 */ /* 0x100fe20000000000 */
[----:B------:R-:W-:Y:S01]  /*3b10*/  FADD R69, R69, -R52 ;  /* 0x8000003445457221 */ /* 0x000fe20000000000 */
[----:B------:R-:W-:-:S02]  /*3b20*/  LOP3.LUT R119, R252, 0x7f, RZ, 0xc0, !PT ;  /* 0x0000007ffc777812 */ /* 0x000fc400078ec0ff */
[----:B------:R-:W-:Y:S01]  /*3b30*/  FMUL R68, R68, 1.4426950216293334961 ;  /* 0x3fb8aa3b44447820 */ /* 0x000fe20000400000 */
[----:B------:R-:W-:Y:S01]  /*3b40*/  FMUL R69, R69, 1.4426950216293334961 ;  /* 0x3fb8aa3b45457820 */ /* 0x000fe20000400000 */
[--C-:B------:R-:W-:Y:S01]  /*3b50*/  FADD R58, R58, -R52.reuse ;  /* 0x800000343a3a7221 */ /* 0x100fe20000000000 */
[--C-:B------:R-:W-:Y:S01]  /*3b60*/  FADD R61, R61, -R52.reuse ;  /* 0x800000343d3d7221 */ /* 0x100fe20000000000 */
[----:B------:R-:W-:Y:S01]  /*3b70*/  IMAD.SHL.U32 R119, R119, 0x2, RZ ;  /* 0x0000000277777824 */ /* 0x000fe200078e00ff */
[----:B------:R-:W-:Y:S01]  /*3b80*/  BAR.SYNC.DEFER_BLOCKING 0x0 ;  /* 0x0000000000007b1d */ /* 0x000fe20000010000 */
[----:B------:R-:W-:Y:S01]  /*3b90*/  FMUL R58, R58, 1.4426950216293334961 ;  /* 0x3fb8aa3b3a3a7820 */ /* 0x000fe20000400000 */
[----:B------:R-:W-:Y:S01]  /*3ba0*/  FADD R75, R75, -R52 ;  /* 0x800000344b4b7221 */ /* 0x000fe20000000000 */
[----:B------:R-:W-:-:S03]  /*3bb0*/  FMUL R61, R61, 1.4426950216293334961 ;  /* 0x3fb8aa3b3d3d7820 */ /* 0x000fc60000400000 */
[----:B------:R1:W-:Y:S01]  /*3bc0*/  MUFU.EX2 R130, R68 ;  /* 0x0000004400827308 */ /* 0x0003e20000000800 */
[----:B0-----:R-:W-:Y:S02]  /*3bd0*/  LOP3.LUT R117, R74, 0x7, RZ, 0xc0, !PT ;  /* 0x000000074a757812 */ /* 0x001fe400078ec0ff */
[----:B-1----:R-:W-:Y:S01]  /*3be0*/  FMNMX R7, R7, R64, !PT ;  /* 0x0000004007077209 */ /* 0x002fe20007800000 */
[--C-:B------:R-:W-:Y:S02]  /*3bf0*/  FADD R64, R63, -R52.reuse ;  /* 0x800000343f407221 */ /* 0x100fe40000000000 */
[----:B------:R-:W-:Y:S02]  /*3c00*/  IMAD R117, R117, 0x110, RZ ;  /* 0x0000011075757824 */ /* 0x000fe400078e02ff */
[----:B------:R0:W-:Y:S01]  /*3c10*/  MUFU.EX2 R63, R69 ;  /* 0x00000045003f7308 */ /* 0x0001e20000000800 */
[----:B------:R-:W1:Y:S01]  /*3c20*/  SHFL.BFLY PT, R68, R7, 0x1, 0x1f ;  /* 0x0c201f0007447f89 */ /* 0x000e6200000e0000 */
[--C-:B------:R-:W-:Y:S01]  /*3c30*/  FADD R78, R78, -R52.reuse ;  /* 0x800000344e4e7221 */ /* 0x100fe20000000000 */
[----:B------:R-:W-:Y:S01]  /*3c40*/  FADD R127, R67, -R52 ;  /* 0x80000034437f7221 */ /* 0x000fe20000000000 */
[----:B0-----:R-:W-:-:S02]  /*3c50*/  SHF.L.U32 R69, R74, 0x1, RZ ;  /* 0x000000014a457819 */ /* 0x001fc400000006ff */
[----:B------:R-:W-:Y:S01]  /*3c60*/  LOP3.LUT R74, R74, 0x7f, RZ, 0xc0, !PT ;  /* 0x0000007f4a4a7812 */ /* 0x000fe200078ec0ff */
[----:B--2---:R0:W-:Y:S01]  /*3c70*/  STS.U16 [R119+UR6+0x1000], R62 ;  /* 0x0010003e77007988 */ /* 0x0041e20008000406 */
[----:B------:R-:W-:Y:S01]  /*3c80*/  LOP3.LUT R67, R119, 0x10, RZ, 0x3c, !PT ;  /* 0x0000001077437812 */ /* 0x000fe200078e3cff */
[----:B------:R2:W-:Y:S01]  /*3c90*/  MUFU.EX2 R162, R58 ;  /* 0x0000003a00a27308 */ /* 0x0005e20000000800 */
[----:B------:R-:W-:Y:S01]  /*3ca0*/  LOP3.LUT R117, R117, 0x30, R69, 0x78, !PT ;  /* 0x0000003075757812 */ /* 0x000fe200078e7845 */
[----:B------:R-:W-:Y:S01]  /*3cb0*/  IMAD.SHL.U32 R74, R74, 0x2, RZ ;  /* 0x000000024a4a7824 */ /* 0x000fe200078e00ff */
[----:B------:R-:W-:Y:S01]  /*3cc0*/  LOP3.LUT R69, R119, 0x20, RZ, 0x3c, !PT ;  /* 0x0000002077457812 */ /* 0x000fe200078e3cff */
[----:B------:R-:W-:Y:S01]  /*3cd0*/  STS.U16 [R119+UR6], R177 ;  /* 0x000000b177007988 */ /* 0x000fe20008000406 */
[----:B0-----:R-:W-:-:S03]  /*3ce0*/  FMUL R62, R75, 1.4426950216293334961 ;  /* 0x3fb8aa3b4b3e7820 */ /* 0x001fc60000400000 */
[----:B------:R0:W-:Y:S01]  /*3cf0*/  MUFU.EX2 R143, R61 ;  /* 0x0000003d008f7308 */ /* 0x0001e20000000800 */
[----:B--2---:R-:W-:Y:S01]  /*3d00*/  FMUL R58, R78, 1.4426950216293334961 ;  /* 0x3fb8aa3b4e3a7820 */ /* 0x004fe20000400000 */
[C---:B------:R-:W-:Y:S01]  /*3d10*/  LOP3.LUT R75, R119.reuse, 0x30, RZ, 0x3c, !PT ;  /* 0x00000030774b7812 */ /* 0x040fe200078e3cff */
[----:B------:R-:W-:Y:S01]  /*3d20*/  STS.U16 [R119+UR6+0x800], R176 ;  /* 0x000800b077007988 */ /* 0x000fe20008000406 */
[----:B------:R-:W-:-:S03]  /*3d30*/  LOP3.LUT R78, R119, 0x40, RZ, 0x3c, !PT ;  /* 0x00000040774e7812 */ /* 0x000fc600078e3cff */
[----:B---3--:R2:W-:Y:S01]  /*3d40*/  STS.U16 [R119+UR6+0x1800], R185 ;  /* 0x001800b977007988 */ /* 0x0085e20008000406 */
[----:B0-----:R-:W-:Y:S01]  /*3d50*/  FADD R61, R77, -R52 ;  /* 0x800000344d3d7221 */ /* 0x001fe20000000000 */
[----:B------:R-:W-:Y:S02]  /*3d60*/  LOP3.LUT R77, R119, 0x50, RZ, 0x3c, !PT ;  /* 0x00000050774d7812 */ /* 0x000fe400078e3cff */
[----:B------:R-:W-:Y:S01]  /*3d70*/  STS.U16 [R67+UR6+0x100], R172 ;  /* 0x000100ac43007988 */ /* 0x000fe20008000406 */
[----:B------:R-:W-:-:S03]  /*3d80*/  LOP3.LUT R74, R74, 0x70, RZ, 0x3c, !PT ;  /* 0x000000704a4a7812 */ /* 0x000fc600078e3cff */
[----:B------:R-:W-:Y:S01]  /*3d90*/  STS.U16 [R67+UR6+0x900], R168 ;  /* 0x000900a843007988 */ /* 0x000fe20008000406 */
[----:B--2---:R-:W-:-:S03]  /*3da0*/  LOP3.LUT R119, R119, 0x60, RZ, 0x3c, !PT ;  /* 0x0000006077777812 */ /* 0x004fc600078e3cff */
        /* <DEDUP_REMOVED lines=9> */
[----:B----4-:R0:W-:Y:S01]  /*3e40*/  STS.U16 [R75+UR6+0x1b00], R182 ;  /* 0x001b00b64b007988 */ /* 0x0101e20008000406 */
[----:B------:R-:W-:-:S03]  /*3e50*/  FADD R60, R60, -R52 ;  /* 0x800000343c3c7221 */ /* 0x000fc60000000000 */
        /* <DEDUP_REMOVED lines=9> */
[----:B------:R2:W-:Y:S04]  /*3ef0*/  STS.U16 [R119+UR6+0xe00], R86 ;  /* 0x000e005677007988 */ /* 0x0005e80008000406 */
[----:B------:R-:W-:Y:S04]  /*3f00*/  STS.U16 [R119+UR6+0x1600], R88 ;  /* 0x0016005877007988 */ /* 0x000fe80008000406 */
[----:B------:R-:W-:Y:S04]  /*3f10*/  STS.U16 [R119+UR6+0x1e00], R218 ;  /* 0x001e00da77007988 */ /* 0x000fe80008000406 */
[----:B------:R-:W-:Y:S04]  /*3f20*/  STS.U16 [R74+UR6+0x700], R82 ;  /* 0x000700524a007988 */ /* 0x000fe80008000406 */
[----:B------:R3:W-:Y:S04]  /*3f30*/  STS.U16 [R74+UR6+0xf00], R85 ;  /* 0x000f00554a007988 */ /* 0x0007e80008000406 */
[----:B------:R-:W-:Y:S04]  /*3f40*/  STS.U16 [R74+UR6+0x1700], R173 ;  /* 0x001700ad4a007988 */ /* 0x000fe80008000406 */
[----:B------:R-:W-:Y:S01]  /*3f50*/  STS.U16 [R74+UR6+0x1f00], R219 ;  /* 0x001f00db4a007988 */ /* 0x000fe20008000406 */
[----:B------:R-:W-:Y:S01]  /*3f60*/  FMUL R60, R60, 1.4426950216293334961 ;  /* 0x3fb8aa3b3c3c7820 */ /* 0x000fe20000400000 */
[----:B------:R-:W-:Y:S01]  /*3f70*/  FADD R76, R76, -R52 ;  /* 0x800000344c4c7221 */ /* 0x000fe20000000000 */
[----:B-1----:R-:W-:-:S02]  /*3f80*/  FMNMX3 R7, R7, R68, R198, !PT ;  /* 0x0000004407077276 */ /* 0x002fc400078000c6 */
[----:B------:R1:W-:Y:S01]  /*3f90*/  MUFU.EX2 R134, R60 ;  /* 0x0000003c00867308 */ /* 0x0003e20000000800 */
[----:B------:R-:W-:Y:S02]  /*3fa0*/  FADD R79, R79, -R52 ;  /* 0x800000344f4f7221 */ /* 0x000fe40000000000 */
[----:B------:R-:W-:Y:S01]  /*3fb0*/  FADD R72, R72, -R7 ;  /* 0x8000000748487221 */ /* 0x000fe20000000000 */
[----:B-1----:R-:W-:Y:S01]  /*3fc0*/  FMUL R60, R76, 1.4426950216293334961 ;  /* 0x3fb8aa3b4c3c7820 */ /* 0x002fe20000400000 */
[----:B------:R-:W-:Y:S01]  /*3fd0*/  FADD R76, -R52, R199 ;  /* 0x000000c7344c7221 */ /* 0x000fe20000000100 */
[----:B0-----:R-:W-:-:S03]  /*3fe0*/  FADD R75, R70, -R7 ;  /* 0x80000007464b7221 */ /* 0x001fc60000000000 */
[----:B------:R-:W-:Y:S01]  /*3ff0*/  FMUL R76, R76, 1.4426950216293334961 ;  /* 0x3fb8aa3b4c4c7820 */ /* 0x000fe20000400000 */
[--C-:B------:R-:W-:Y:S01]  /*4000*/  FADD R65, R65, -R52.reuse ;  /* 0x8000003441417221 */ /* 0x100fe20000000000 */
[----:B------:R-:W-:Y:S01]  /*4010*/  FMUL R72, R72, 1.4426950216293334961 ;  /* 0x3fb8aa3b48487820 */ /* 0x000fe20000400000 */
[----:B------:R-:W-:Y:S01]  /*4020*/  FADD R73, R73, -R7 ;  /* 0x8000000749497221 */ /* 0x000fe20000000000 */
[----:B------:R-:W0:Y:S01]  /*4030*/  MUFU.EX2 R70, R76 ;  /* 0x0000004c00467308 */ /* 0x000e220000000800 */
[----:B------:R-:W-:Y:S01]  /*4040*/  FMUL R79, R79, 1.4426950216293334961 ;  /* 0x3fb8aa3b4f4f7820 */ /* 0x000fe20000400000 */
[----:B------:R-:W-:Y:S01]  /*4050*/  FMUL R65, R65, 1.4426950216293334961 ;  /* 0x3fb8aa3b41417820 */ /* 0x000fe20000400000 */
[----:B------:R-:W-:Y:S01]  /*4060*/  FMUL R168, R73, 1.4426950216293334961 ;  /* 0x3fb8aa3b49a87820 */ /* 0x000fe20000400000 */
[--C-:B------:R-:W-:Y:S01]  /*4070*/  FADD R113, R113, -R52.reuse ;  /* 0x8000003471717221 */ /* 0x100fe20000000000 */
[----:B------:R-:W-:Y:S01]  /*4080*/  FADD R112, R112, -R52 ;  /* 0x8000003470707221 */ /* 0x000fe20000000000 */
[----:B------:R-:W-:Y:S01]  /*4090*/  FMUL R75, R75, 1.4426950216293334961 ;  /* 0x3fb8aa3b4b4b7820 */ /* 0x000fe20000400000 */
[----:B------:R-:W-:Y:S01]  /*40a0*/  FADD R73, -R7, R198 ;  /* 0x000000c607497221 */ /* 0x000fe20000000100 */
[----:B------:R1:W-:Y:S01]  /*40b0*/  MUFU.EX2 R167, R72 ;  /* 0x0000004800a77308 */ /* 0x0003e20000000800 */
[--C-:B------:R-:W-:Y:S01]  /*40c0*/  FADD R81, R81, -R52.reuse ;  /* 0x8000003451517221 */ /* 0x100fe20000000000 */
[--C-:B------:R-:W-:Y:S01]  /*40d0*/  FADD R80, R80, -R52.reuse ;  /* 0x8000003450507221 */ /* 0x100fe20000000000 */
[----:B------:R-:W-:Y:S01]  /*40e0*/  FADD R163, R66, -R52 ;  /* 0x8000003442a37221 */ /* 0x000fe20000000000 */
[----:B------:R-:W-:-:S04]  /*40f0*/  FMUL R66, R112, 1.4426950216293334961 ;  /* 0x3fb8aa3b70427820 */ /* 0x000fc80000400000 */
[----:B------:R-:W-:Y:S01]  /*4100*/  MUFU.EX2 R116, R79 ;  /* 0x0000004f00747308 */ /* 0x000fe20000000800 */
[----:B------:R-:W-:Y:S01]  /*4110*/  BAR.SYNC.DEFER_BLOCKING 0x0 ;  /* 0x0000000000007b1d */ /* 0x000fe20000010000 */
[--C-:B-1----:R-:W-:Y:S01]  /*4120*/  FADD R72, R71, -R7.reuse ;  /* 0x8000000747487221 */ /* 0x102fe20000000000 */
[----:B--2---:R-:W-:Y:S01]  /*4130*/  FMUL R86, R73, 1.4426950216293334961 ;  /* 0x3fb8aa3b49567820 */ /* 0x004fe20000400000 */
[----:B------:R-:W-:Y:S02]  /*4140*/  FMUL R112, R81, 1.4426950216293334961 ;  /* 0x3fb8aa3b51707820 */ /* 0x000fe40000400000 */
[----:B------:R-:W-:Y:S02]  /*4150*/  FMUL R166, R72, 1.4426950216293334961 ;  /* 0x3fb8aa3b48a67820 */ /* 0x000fe40000400000 */
[----:B------:R1:W-:Y:S01]  /*4160*/  MUFU.EX2 R142, R65 ;  /* 0x00000041008e7308 */ /* 0x0003e20000000800 */
[----:B------:R-:W-:-:S07]  /*4170*/  FADD R93, R84, -R7 ;  /* 0x80000007545d7221 */ /* 0x000fce0000000000 */
[----:B------:R2:W-:Y:S01]  /*4180*/  MUFU.EX2 R165, R75 ;  /* 0x0000004b00a57308 */ /* 0x0005e20000000800 */
[----:B-1----:R-:W-:Y:S01]  /*4190*/  FMUL R65, R113, 1.4426950216293334961 ;  /* 0x3fb8aa3b71417820 */ /* 0x002fe20000400000 */
[----:B------:R-:W-:Y:S01]  /*41a0*/  FMUL R113, R80, 1.4426950216293334961 ;  /* 0x3fb8aa3b50717820 */ /* 0x000fe20000400000 */
[----:B------:R-:W1:Y:S04]  /*41b0*/  LDSM.16.M88.4 R76, [R117+UR6] ;  /* 0x00000006754c783b */ /* 0x000e680008000200 */
[----:B--2---:R-:W2:Y:S04]  /*41c0*/  LDSM.16.M88.4 R72, [R117+UR6+0x800] ;  /* 0x000800067548783b */ /* 0x004ea80008000200 */
[----:B------:R-:W4:Y:S01]  /*41d0*/  LDSM.16.M88.4 R80, [R117+UR6+0x1000] ;  /* 0x001000067550783b */ /* 0x000f220008000200 */
[----:B------:R-:W-:Y:S01]  /*41e0*/  FMUL R163, R163, 1.4426950216293334961 ;  /* 0x3fb8aa3ba3a37820 */ /* 0x000fe20000400000 */
[----:B------:R-:W-:Y:S01]  /*41f0*/  FMUL R164, R164, 1.4426950216293334961 ;  /* 0x3fb8aa3ba4a47820 */ /* 0x000fe20000400000 */
[----:B0-----:R-:W-:Y:S01]  /*4200*/  FMUL R84, R70, R120 ;  /* 0x0000007846547220 */ /* 0x001fe20000400000 */
[----:B------:R-:W-:Y:S01]  /*4210*/  FMUL R120, R93, 1.4426950216293334961 ;  /* 0x3fb8aa3b5d787820 */ /* 0x000fe20000400000 */
[--C-:B------:R-:W-:Y:S01]  /*4220*/  FADD R96, R92, -R7.reuse ;  /* 0x800000075c607221 */ /* 0x100fe20000000000 */
[----:B------:R-:W0:Y:S01]  /*4230*/  MUFU.EX2 R71, R86 ;  /* 0x0000005600477308 */ /* 0x000e220000000800 */
[----:B------:R-:W5:Y:S07]  /*4240*/  LDSM.16.M88.4 R92, [R117+UR6+0x1800] ;  /* 0x00180006755c783b */ /* 0x000f6e0008000200 */
[----:B------:R-:W-:Y:S08]  /*4250*/  MUFU.EX2 R163, R163 ;  /* 0x000000a300a37308 */ /* 0x000ff00000000800 */
[----:B------:R-:W0:Y:S08]  /*4260*/  MUFU.EX2 R164, R164 ;  /* 0x000000a400a47308 */ /* 0x000e300000000800 */
[----:B------:R-:W-:Y:S08]  /*4270*/  MUFU.EX2 R168, R168 ;  /* 0x000000a800a87308 */ /* 0x000ff00000000800 */
[----:B------:R-:W1:Y:S01]  /*4280*/  MUFU.EX2 R166, R166 ;  /* 0x000000a600a67308 */ /* 0x000e620000000800 */
[--C-:B------:R-:W-:Y:S01]  /*4290*/  FADD R100, R100, -R7.reuse ;  /* 0x8000000764647221 */ /* 0x100fe20000000000 */
[----:B------:R-:W-:Y:S01]  /*42a0*/  FADD R101, R101, -R7 ;  /* 0x8000000765657221 */ /* 0x000fe20000000000 */
[--C-:B------:R-:W-:Y:S01]  /*42b0*/  FADD R99, R99, -R52.reuse ;  /* 0x8000003463637221 */ /* 0x100fe20000000000 */
[----:B---3--:R-:W-:Y:S01]  /*42c0*/  FMUL R85, R70, R121 ;  /* 0x0000007946557220 */ /* 0x008fe20000400000 */
[C---:B0-----:R-:W-:Y:S01]  /*42d0*/  FMUL R86, R71.reuse, R122 ;  /* 0x0000007a47567220 */ /* 0x041fe20000400000 */
[----:B------:R-:W-:Y:S01]  /*42e0*/  FMUL R87, R71, R123 ;  /* 0x0000007b47577220 */ /* 0x000fe20000400000 */
[----:B------:R-:W-:Y:S01]  /*42f0*/  FMUL R121, R96, 1.4426950216293334961 ;  /* 0x3fb8aa3b60797820 */ /* 0x000fe20000400000 */
[----:B------:R-:W-:Y:S01]  /*4300*/  FMUL R122, R100, 1.4426950216293334961 ;  /* 0x3fb8aa3b647a7820 */ /* 0x000fe20000400000 */
[----:B------:R-:W-:Y:S01]  /*4310*/  FMUL R123, R101, 1.4426950216293334961 ;  /* 0x3fb8aa3b657b7820 */ /* 0x000fe20000400000 */
[--C-:B------:R-:W-:Y:S01]  /*4320*/  FADD R125, R91, -R52.reuse ;  /* 0x800000345b7d7221 */ /* 0x100fe20000000000 */
[----:B------:R-:W-:Y:S01]  /*4330*/  FADD R115, R90, -R52 ;  /* 0x800000345a737221 */ /* 0x000fe20000000000 */
[----:B------:R-:W-:Y:S01]  /*4340*/  FMUL R99, R99, 1.4426950216293334961 ;  /* 0x3fb8aa3b63637820 */ /* 0x000fe20000400000 */
[----:B------:R-:W-:-:S02]  /*4350*/  F2FP.BF16.F32.PACK_AB R88, R164, R163 ;  /* 0x000000a3a458723e */ /* 0x000fc400000010ff */
[----:B------:R-:W-:Y:S02]  /*4360*/  F2FP.BF16.F32.PACK_AB R89, R167, R165 ;  /* 0x000000a5a759723e */ /* 0x000fe400000010ff */
[----:B------:R-:W-:Y:S02]  /*4370*/  F2FP.BF16.F32.PACK_AB R90, R161, R162 ;  /* 0x000000a2a15a723e */ /* 0x000fe400000010ff */
[----:B-1----:R-:W-:Y:S01]  /*4380*/  F2FP.BF16.F32.PACK_AB R91, R166, R168 ;  /* 0x000000a8a65b723e */ /* 0x002fe200000010ff */
[--C-:B------:R-:W-:Y:S01]  /*4390*/  FADD R128, R97, -R52.reuse ;  /* 0x8000003461807221 */ /* 0x100fe20000000000 */
[----:B------:R0:W-:Y:S01]  /*43a0*/  MUFU.EX2 R69, R99 ;  /* 0x0000006300457308 */ /* 0x0001e20000000800 */
[C---:B------:R-:W-:Y:S01]  /*43b0*/  FMUL R96, R70.reuse, R152 ;  /* 0x0000009846607220 */ /* 0x040fe20000400000 */
[C---:B------:R-:W-:Y:S01]  /*43c0*/  FMUL R97, R70.reuse, R153 ;  /* 0x0000009946617220 */ /* 0x040fe20000400000 */
[C---:B------:R-:W-:Y:S01]  /*43d0*/  FMUL R98, R71.reuse, R154 ;  /* 0x0000009a47627220 */ /* 0x040fe20000400000 */
[C---:B------:R-:W-:Y:S01]  /*43e0*/  FMUL R100, R70.reuse, R144 ;  /* 0x0000009046647220 */ /* 0x040fe20000400000 */
[----:B------:R-:W-:Y:S01]  /*43f0*/  FMUL R101, R70, R145 ;  /* 0x0000009146657220 */ /* 0x000fe20000400000 */
[C---:B------:R-:W-:Y:S01]  /*4400*/  FMUL R102, R71.reuse, R146 ;  /* 0x0000009247667220 */ /* 0x040fe20000400000 */
[C---:B------:R-:W-:Y:S01]  /*4410*/  FMUL R103, R71.reuse, R147 ;  /* 0x0000009347677220 */ /* 0x040fe20000400000 */
[----:B------:R-:W-:Y:S01]  /*4420*/  MUFU.EX2 R120, R120 ;  /* 0x0000007800787308 */ /* 0x000fe20000000800 */
[----:B0-----:R-:W-:Y:S01]  /*4430*/  FMUL R99, R71, R155 ;  /* 0x0000009b47637220 */ /* 0x001fe20000400000 */
[C---:B------:R-:W-:Y:S06]  /*4440*/  HMMA.16816.F32.BF16 R84, R88.reuse, R76, R84 ;  /* 0x0000004c5854723c */ /* 0x040fec0000041854 */
[----:B------:R-:W0:Y:S08]  /*4450*/  MUFU.EX2 R121, R121 ;  /* 0x0000007900797308 */ /* 0x000e300000000800 */
[----:B------:R-:W-:Y:S08]  /*4460*/  MUFU.EX2 R122, R122 ;  /* 0x0000007a007a7308 */ /* 0x000ff00000000800 */
[----:B------:R-:W1:Y:S01]  /*4470*/  MUFU.EX2 R123, R123 ;  /* 0x0000007b007b7308 */ /* 0x000e620000000800 */
[----:B------:R-:W-:Y:S01]  /*4480*/  FADD R108, R108, -R52 ;  /* 0x800000346c6c7221 */ /* 0x000fe20000000000 */
[----:B--2---:R-:W-:Y:S01]  /*4490*/  HMMA.16816.F32.BF16 R96, R88, R72, R96 ;  /* 0x000000485860723c */ /* 0x004fe20000041860 */
[----:B------:R-:W-:Y:S01]  /*44a0*/  FADD R72, R137, -R7 ;  /* 0x8000000789487221 */ /* 0x000fe20000000000 */
[C---:B------:R-:W-:Y:S01]  /*44b0*/  FMUL R104, R70.reuse, R104 ;  /* 0x0000006846687220 */ /* 0x040fe20000400000 */
[----:B------:R-:W-:Y:S01]  /*44c0*/  FMUL R105, R70, R105 ;  /* 0x0000006946697220 */ /* 0x000fe20000400000 */
[C---:B------:R-:W-:Y:S01]  /*44d0*/  FMUL R106, R71.reuse, R106 ;  /* 0x0000006a476a7220 */ /* 0x040fe20000400000 */
[----:B------:R-:W-:-:S03]  /*44e0*/  FMUL R107, R71, R107 ;  /* 0x0000006b476b7220 */ /* 0x000fc60000400000 */
[C---:B----4-:R-:W-:Y:S01]  /*44f0*/  HMMA.16816.F32.BF16 R100, R88.reuse, R80, R100 ;  /* 0x000000505864723c */ /* 0x050fe20000041864 */
[----:B------:R-:W-:Y:S01]  /*4500*/  FMUL R108, R108, 1.4426950216293334961 ;  /* 0x3fb8aa3b6c6c7820 */ /* 0x000fe20000400000 */
[----:B------:R-:W-:Y:S01]  /*4510*/  FADD R110, R110, -R52 ;  /* 0x800000346e6e7221 */ /* 0x000fe20000000000 */
[--C-:B------:R-:W-:Y:S01]  /*4520*/  FADD R139, R139, -R7.reuse ;  /* 0x800000078b8b7221 */ /* 0x100fe20000000000 */
[----:B------:R-:W-:Y:S01]  /*4530*/  LOP3.LUT R119, R117, 0x40, RZ, 0x3c, !PT ;  /* 0x0000004075777812 */ /* 0x000fe200078e3cff */
[----:B------:R-:W-:Y:S01]  /*4540*/  FMUL R73, R72, 1.4426950216293334961 ;  /* 0x3fb8aa3b48497820 */ /* 0x000fe20000400000 */
[--C-:B------:R-:W-:Y:S01]  /*4550*/  FADD R72, R136, -R7.reuse ;  /* 0x8000000788487221 */ /* 0x100fe20000000000 */
[----:B------:R2:W-:Y:S01]  /*4560*/  MUFU.EX2 R67, R108 ;  /* 0x0000006c00437308 */ /* 0x0005e20000000800 */
[----:B------:R-:W-:Y:S01]  /*4570*/  FMUL R68, R110, 1.4426950216293334961 ;  /* 0x3fb8aa3b6e447820 */ /* 0x000fe20000400000 */
[----:B------:R-:W-:Y:S01]  /*4580*/  FMUL R139, R139, 1.4426950216293334961 ;  /* 0x3fb8aa3b8b8b7820 */ /* 0x000fe20000400000 */
[----:B-----5:R-:W-:Y:S01]  /*4590*/  HMMA.16816.F32.BF16 R88, R88, R92, R104 ;  /* 0x0000005c5858723c */ /* 0x020fe20000041868 */
[----:B0-----:R-:W-:Y:S01]  /*45a0*/  F2FP.BF16.F32.PACK_AB R109, R121, R120 ;  /* 0x00000078796d723e */ /* 0x001fe200000010ff */
[----:B------:R-:W0:Y:S01]  /*45b0*/  LDSM.16.M88.4 R104, [R119+UR6] ;  /* 0x000000067768783b */ /* 0x000e220008000200 */
[----:B------:R-:W-:Y:S01]  /*45c0*/  F2FP.BF16.F32.PACK_AB R110, R151, R150 ;  /* 0x00000096976e723e */ /* 0x000fe200000010ff */
[----:B------:R-:W-:Y:S01]  /*45d0*/  FMUL R72, R72, 1.4426950216293334961 ;  /* 0x3fb8aa3b48487820 */ /* 0x000fe20000400000 */
[----:B-1----:R-:W-:Y:S01]  /*45e0*/  F2FP.BF16.F32.PACK_AB R111, R123, R122 ;  /* 0x0000007a7b6f723e */ /* 0x002fe200000010ff */
[--C-:B------:R-:W-:Y:S01]  /*45f0*/  FADD R131, R131, -R7.reuse ;  /* 0x8000000783837221 */ /* 0x100fe20000000000 */
[----:B--2---:R-:W-:Y:S01]  /*4600*/  F2FP.BF16.F32.PACK_AB R108, R157, R160 ;  /* 0x000000a09d6c723e */ /* 0x004fe200000010ff */
[----:B------:R-:W-:Y:S01]  /*4610*/  MUFU.EX2 R137, R139 ;  /* 0x0000008b00897308 */ /* 0x000fe20000000800 */
[--C-:B------:R-:W-:Y:S01]  /*4620*/  FADD R159, R159, -R7.reuse ;  /* 0x800000079f9f7221 */ /* 0x100fe20000000000 */
[----:B------:R-:W-:Y:S01]  /*4630*/  FMUL R131, R131, 1.4426950216293334961 ;  /* 0x3fb8aa3b83837820 */ /* 0x000fe20000400000 */
[--C-:B------:R-:W-:Y:S01]  /*4640*/  FADD R158, R158, -R7.reuse ;  /* 0x800000079e9e7221 */ /* 0x100fe20000000000 */
[----:B------:R-:W-:Y:S01]  /*4650*/  FADD R148, R148, -R7 ;  /* 0x8000000794947221 */ /* 0x000fe20000000000 */
[----:B------:R-:W-:Y:S01]  /*4660*/  FMUL R127, R127, 1.4426950216293334961 ;  /* 0x3fb8aa3b7f7f7820 */ /* 0x000fe20000400000 */
[C---:B------:R-:W-:Y:S01]  /*4670*/  HMMA.16816.F32.BF16 R84, R108.reuse, R78, R84 ;  /* 0x0000004e6c54723c */ /* 0x040fe20000041854 */
[----:B------:R-:W1:Y:S01]  /*4680*/  LDSM.16.M88.4 R76, [R119+UR6+0x800] ;  /* 0x00080006774c783b */ /* 0x000e620008000200 */
[----:B------:R2:W-:Y:S01]  /*4690*/  MUFU.EX2 R139, R72 ;  /* 0x00000048008b7308 */ /* 0x0005e20000000800 */
[----:B------:R-:W-:Y:S01]  /*46a0*/  FMUL R128, R128, 1.4426950216293334961 ;  /* 0x3fb8aa3b80807820 */ /* 0x000fe20000400000 */
[----:B------:R-:W-:Y:S01]  /*46b0*/  FMUL R125, R125, 1.4426950216293334961 ;  /* 0x3fb8aa3b7d7d7820 */ /* 0x000fe20000400000 */
[----:B------:R-:W-:Y:S01]  /*46c0*/  FADD R163, R163, R164 ;  /* 0x000000a4a3a37221 */ /* 0x000fe20000000000 */
[----:B------:R-:W-:Y:S01]  /*46d0*/  FADD R165, R165, R167 ;  /* 0x000000a7a5a57221 */ /* 0x000fe20000000000 */
[--C-:B------:R-:W-:Y:S01]  /*46e0*/  FADD R156, R156, -R7.reuse ;  /* 0x800000079c9c7221 */ /* 0x100fe20000000000 */
[--C-:B------:R-:W-:Y:S01]  /*46f0*/  FADD R149, R149, -R7.reuse ;  /* 0x8000000795957221 */ /* 0x100fe20000000000 */
[--C-:B------:R-:W-:Y:S01]  /*4700*/  FADD R140, R140, -R7.reuse ;  /* 0x800000078c8c7221 */ /* 0x100fe20000000000 */
[--C-:B------:R-:W-:Y:S01]  /*4710*/  FADD R135, R135, -R7.reuse ;  /* 0x8000000787877221 */ /* 0x100fe20000000000 */
[----:B--2---:R-:W-:Y:S01]  /*4720*/  FADD R72, R138, -R7 ;  /* 0x800000078a487221 */ /* 0x004fe20000000000 */
[----:B------:R2:W3:Y:S01]  /*4730*/  MUFU.EX2 R136, R73 ;  /* 0x0000004900887308 */ /* 0x0004e20000000800 */
[----:B------:R-:W-:Y:S01]  /*4740*/  HMMA.16816.F32.BF16 R96, R108, R74, R96 ;  /* 0x0000004a6c60723c */ /* 0x000fe20000041860 */
[----:B------:R-:W-:Y:S01]  /*4750*/  FMUL R115, R115, 1.4426950216293334961 ;  /* 0x3fb8aa3b73737820 */ /* 0x000fe20000400000 */
[----:B------:R-:W-:-:S05]  /*4760*/  FMUL R144, R72, 1.4426950216293334961 ;  /* 0x3fb8aa3b48907820 */ /* 0x000fca0000400000 */
[----:B------:R-:W-:Y:S01]  /*4770*/  MUFU.EX2 R58, R58 ;  /* 0x0000003a003a7308 */ /* 0x000fe20000000800 */
[C---:B------:R-:W-:Y:S01]  /*4780*/  HMMA.16816.F32.BF16 R100, R108.reuse, R82, R100 ;  /* 0x000000526c64723c */ /* 0x040fe20000041864 */
[----:B--2---:R-:W2:Y:S04]  /*4790*/  LDSM.16.M88.4 R72, [R119+UR6+0x1000] ;  /* 0x001000067748783b */ /* 0x004ea80008000200 */
[----:B------:R-:W4:Y:S02]  /*47a0*/  LDSM.16.M88.4 R80, [R119+UR6+0x1800] ;  /* 0x001800067750783b */ /* 0x000f240008000200 */
[----:B------:R-:W5:Y:S01]  /*47b0*/  MUFU.EX2 R131, R131 ;  /* 0x0000008300837308 */ /* 0x000f620000000800 */
[----:B------:R-:W-:Y:S01]  /*47c0*/  HMMA.16816.F32.BF16 R92, R108, R94, R88 ;  /* 0x0000005e6c5c723c */ /* 0x000fe20000041858 */
[----:B------:R-:W-:Y:S01]  /*47d0*/  FMUL R145, R159, 1.4426950216293334961 ;  /* 0x3fb8aa3b9f917820 */ /* 0x000fe20000400000 */
[----:B------:R-:W-:Y:S01]  /*47e0*/  FMUL R109, R158, 1.4426950216293334961 ;  /* 0x3fb8aa3b9e6d7820 */ /* 0x000fe20000400000 */
[----:B------:R-:W-:Y:S01]  /*47f0*/  FMUL R148, R148, 1.4426950216293334961 ;  /* 0x3fb8aa3b94947820 */ /* 0x000fe20000400000 */
[----:B------:R-:W-:-:S03]  /*4800*/  F2FP.BF16.F32.PACK_AB R88, R141, R143 ;  /* 0x0000008f8d58723e */ /* 0x000fc600000010ff */
[----:B------:R-:W-:Y:S01]  /*4810*/  MUFU.EX2 R59, R59 ;  /* 0x0000003b003b7308 */ /* 0x000fe20000000800 */
[----:B---3--:R-:W-:Y:S01]  /*4820*/  F2FP.BF16.F32.PACK_AB R89, R136, R137 ;  /* 0x000000898859723e */ /* 0x008fe200000010ff */
[----:B------:R-:W-:Y:S01]  /*4830*/  FADD R133, R133, -R7 ;  /* 0x8000000785857221 */ /* 0x000fe20000000000 */
[----:B------:R-:W-:Y:S01]  /*4840*/  F2FP.BF16.F32.PACK_AB R90, R134, R142 ;  /* 0x0000008e865a723e */ /* 0x000fe200000010ff */
[----:B------:R-:W-:Y:S01]  /*4850*/  FADD R162, R162, R163 ;  /* 0x000000a3a2a27221 */ /* 0x000fe20000000000 */
[--C-:B------:R-:W-:Y:S01]  /*4860*/  FADD R132, R132, -R7.reuse ;  /* 0x8000000784847221 */ /* 0x100fe20000000000 */
[----:B------:R-:W-:Y:S01]  /*4870*/  FMUL R61, R61, 1.4426950216293334961 ;  /* 0x3fb8aa3b3d3d7820 */ /* 0x000fe20000400000 */
[----:B------:R-:W-:Y:S01]  /*4880*/  FADD R129, R129, -R7 ;  /* 0x8000000781817221 */ /* 0x000fe20000000000 */
[----:B------:R-:W-:Y:S01]  /*4890*/  MUFU.EX2 R60, R60 ;  /* 0x0000003c003c7308 */ /* 0x000fe20000000800 */
[----:B-----5:R-:W-:Y:S01]  /*48a0*/  F2FP.BF16.F32.PACK_AB R91, R131, R139 ;  /* 0x0000008b835b723e */ /* 0x020fe200000010ff */
[----:B------:R-:W-:Y:S01]  /*48b0*/  FADD R147, R168, R165 ;  /* 0x000000a5a8937221 */ /* 0x000fe20000000000 */
[--C-:B------:R-:W-:Y:S01]  /*48c0*/  FADD R126, R126, -R7.reuse ;  /* 0x800000077e7e7221 */ /* 0x100fe20000000000 */
[----:B------:R-:W-:Y:S01]  /*48d0*/  FADD R124, R124, -R7 ;  /* 0x800000077c7c7221 */ /* 0x000fe20000000000 */
[----:B------:R-:W-:-:S03]  /*48e0*/  FMUL R64, R64, 1.4426950216293334961 ;  /* 0x3fb8aa3b40407820 */ /* 0x000fc60000400000 */
[----:B------:R-:W-:Y:S01]  /*48f0*/  MUFU.EX2 R62, R62 ;  /* 0x0000003e003e7308 */ /* 0x000fe20000000800 */
[C---:B0-----:R-:W-:Y:S01]  /*4900*/  HMMA.16816.F32.BF16 R84, R88.reuse, R104, R84 ;  /* 0x000000685854723c */ /* 0x041fe20000041854 */
[----:B------:R-:W-:Y:S01]  /*4910*/  FADD R161, R161, R162 ;  /* 0x000000a2a1a17221 */ /* 0x000fe20000000000 */
[--C-:B------:R-:W-:Y:S01]  /*4920*/  FADD R118, R118, -R7.reuse ;  /* 0x8000000776767221 */ /* 0x100fe20000000000 */
[--C-:B------:R-:W-:Y:S01]  /*4930*/  FADD R114, R114, -R7.reuse ;  /* 0x8000000772727221 */ /* 0x100fe20000000000 */
[--C-:B------:R-:W-:Y:S01]  /*4940*/  FADD R53, R53, -R7.reuse ;  /* 0x8000000735357221 */ /* 0x100fe20000000000 */
[--C-:B------:R-:W-:Y:S01]  /*4950*/  FADD R54, R54, -R7.reuse ;  /* 0x8000000736367221 */ /* 0x100fe20000000000 */
[----:B------:R-:W-:Y:S01]  /*4960*/  FADD R55, R55, -R7 ;  /* 0x8000000737377221 */ /* 0x000fe20000000000 */
[----:B------:R-:W0:Y:S01]  /*4970*/  MUFU.EX2 R127, R127 ;  /* 0x0000007f007f7308 */ /* 0x000e220000000800 */
[----:B------:R-:W-:Y:S01]  /*4980*/  FADD R147, R166, R147 ;  /* 0x00000093a6937221 */ /* 0x000fe20000000000 */
[--C-:B------:R-:W-:Y:S01]  /*4990*/  FADD R56, R56, -R7.reuse ;  /* 0x8000000738387221 */ /* 0x100fe20000000000 */
[----:B------:R-:W-:Y:S01]  /*49a0*/  FADD R57, R57, -R7 ;  /* 0x8000000739397221 */ /* 0x000fe20000000000 */
[----:B------:R-:W-:Y:S04]  /*49b0*/  LDSM.16.M88.4 R152, [R119+UR6+0x880] ;  /* 0x000880067798783b */ /* 0x000fe80008000200 */
[----:B------:R-:W-:Y:S08]  /*49c0*/  MUFU.EX2 R128, R128 ;  /* 0x0000008000807308 */ /* 0x000ff00000000800 */
[----:B------:R-:W-:Y:S08]  /*49d0*/  MUFU.EX2 R125, R125 ;  /* 0x0000007d007d7308 */ /* 0x000ff00000000800 */
[----:B------:R-:W-:Y:S08]  /*49e0*/  MUFU.EX2 R138, R148 ;  /* 0x00000094008a7308 */ /* 0x000ff00000000800 */
[----:B------:R-:W3:Y:S08]  /*49f0*/  MUFU.EX2 R144, R144 ;  /* 0x0000009000907308 */ /* 0x000ef00000000800 */
[----:B------:R-:W-:Y:S08]  /*4a00*/  MUFU.EX2 R145, R145 ;  /* 0x0000009100917308 */ /* 0x000ff00000000800 */
[----:B------:R-:W5:Y:S01]  /*4a10*/  MUFU.EX2 R109, R109 ;  /* 0x0000006d006d7308 */ /* 0x000f620000000800 */
[----:B------:R-:W-:Y:S01]  /*4a20*/  FADD R160, R160, R161 ;  /* 0x000000a1a0a07221 */ /* 0x000fe20000000000 */
[----:B------:R-:W-:Y:S01]  /*4a30*/  FADD R120, R120, R147 ;  /* 0x0000009378787221 */ /* 0x000fe20000000000 */
[----:B-1----:R-:W-:Y:S02]  /*4a40*/  HMMA.16816.F32.BF16 R96, R88, R76, R96 ;  /* 0x0000004c5860723c */ /* 0x002fe40000041860 */
[----:B------:R-:W-:Y:S01]  /*4a50*/  FADD R157, R157, R160 ;  /* 0x000000a09d9d7221 */ /* 0x000fe20000000000 */
[----:B------:R-:W-:-:S03]  /*4a60*/  FADD R121, R121, R120 ;  /* 0x0000007879797221 */ /* 0x000fc60000000000 */
[----:B------:R-:W-:Y:S02]  /*4a70*/  FADD R150, R150, R157 ;  /* 0x0000009d96967221 */ /* 0x000fe40000000000 */
[----:B--2---:R-:W-:Y:S01]  /*4a80*/  HMMA.16816.F32.BF16 R100, R88, R72, R100 ;  /* 0x000000485864723c */ /* 0x004fe20000041864 */
[----:B------:R-:W-:Y:S01]  /*4a90*/  FADD R122, R122, R121 ;  /* 0x000000797a7a7221 */ /* 0x000fe20000000000 */
[----:B------:R-:W-:-:S06]  /*4aa0*/  FADD R150, R151, R150 ;  /* 0x0000009697967221 */ /* 0x000fcc0000000000 */
[----:B----4-:R-:W-:Y:S01]  /*4ab0*/  HMMA.16816.F32.BF16 R92, R88, R80, R92 ;  /* 0x00000050585c723c */ /* 0x010fe2000004185c */
[----:B0-----:R-:W-:Y:S02]  /*4ac0*/  F2FP.BF16.F32.PACK_AB R88, R127, R130 ;  /* 0x000000827f58723e */ /* 0x001fe400000010ff */
[----:B---3--:R-:W-:Y:S02]  /*4ad0*/  F2FP.BF16.F32.PACK_AB R89, R144, R138 ;  /* 0x0000008a9059723e */ /* 0x008fe400000010ff */
[----:B------:R-:W-:Y:S02]  /*4ae0*/  F2FP.BF16.F32.PACK_AB R90, R125, R128 ;  /* 0x000000807d5a723e */ /* 0x000fe400000010ff */
[----:B-----5:R-:W-:Y:S01]  /*4af0*/  F2FP.BF16.F32.PACK_AB R91, R109, R145 ;  /* 0x000000916d5b723e */ /* 0x020fe200000010ff */
[----:B------:R-:W-:Y:S01]  /*4b00*/  FADD R122, R123, R122 ;  /* 0x0000007a7b7a7221 */ /* 0x000fe20000000000 */
[----:B------:R-:W-:-:S05]  /*4b10*/  FADD R150, R143, R150 ;  /* 0x000000968f967221 */ /* 0x000fca0000000000 */
[----:B------:R-:W-:Y:S01]  /*4b20*/  HMMA.16816.F32.BF16 R84, R88, R106, R84 ;  /* 0x0000006a5854723c */ /* 0x000fe20000041854 */
[----:B------:R-:W0:Y:S01]  /*4b30*/  LDSM.16.M88.4 R104, [R117+UR6+0x80] ;  /* 0x000080067568783b */ /* 0x000e220008000200 */
[----:B------:R-:W-:Y:S01]  /*4b40*/  FADD R137, R137, R122 ;  /* 0x0000007a89897221 */ /* 0x000fe20000000000 */
[----:B------:R-:W-:-:S03]  /*4b50*/  FADD R141, R141, R150 ;  /* 0x000000968d8d7221 */ /* 0x000fc60000000000 */
[----:B------:R-:W-:Y:S02]  /*4b60*/  FADD R136, R136, R137 ;  /* 0x0000008988887221 */ /* 0x000fe40000000000 */
[C---:B------:R-:W-:Y:S01]  /*4b70*/  HMMA.16816.F32.BF16 R96, R88.reuse, R78, R96 ;  /* 0x0000004e5860723c */ /* 0x040fe20000041860 */
[----:B------:R-:W1:Y:S01]  /*4b80*/  LDSM.16.M88.4 R76, [R117+UR6+0x880] ;  /* 0x00088006754c783b */ /* 0x000e620008000200 */
[----:B------:R-:W-:Y:S01]  /*4b90*/  FADD R141, R142, R141 ;  /* 0x0000008d8e8d7221 */ /* 0x000fe20000000000 */
[----:B------:R-:W-:Y:S01]  /*4ba0*/  FMUL R108, R156, 1.4426950216293334961 ;  /* 0x3fb8aa3b9c6c7820 */ /* 0x000fe20000400000 */
[----:B------:R-:W-:Y:S01]  /*4bb0*/  FMUL R110, R149, 1.4426950216293334961 ;  /* 0x3fb8aa3b956e7820 */ /* 0x000fe20000400000 */
[----:B------:R-:W-:Y:S01]  /*4bc0*/  FMUL R111, R140, 1.4426950216293334961 ;  /* 0x3fb8aa3b8c6f7820 */ /* 0x000fe20000400000 */
[----:B------:R-:W-:Y:S01]  /*4bd0*/  FMUL R121, R135, 1.4426950216293334961 ;  /* 0x3fb8aa3b87797820 */ /* 0x000fe20000400000 */
[----:B------:R-:W-:Y:S01]  /*4be0*/  FADD R136, R139, R136 ;  /* 0x000000888b887221 */ /* 0x000fe20000000000 */
[----:B------:R-:W-:Y:S01]  /*4bf0*/  FADD R141, R134, R141 ;  /* 0x0000008d868d7221 */ /* 0x000fe20000000000 */
[----:B------:R-:W2:Y:S02]  /*4c00*/  MUFU.EX2 R115, R115 ;  /* 0x0000007300737308 */ /* 0x000ea40000000800 */
[----:B------:R-:W-:Y:S01]  /*4c10*/  FADD R131, R131, R136 ;  /* 0x0000008883837221 */ /* 0x000fe20000000000 */
[----:B------:R-:W-:Y:S01]  /*4c20*/  HMMA.16816.F32.BF16 R100, R88, R74, R100 ;  /* 0x0000004a5864723c */ /* 0x000fe20000041864 */
[----:B------:R-:W-:Y:S01]  /*4c30*/  FADD R130, R130, R141 ;  /* 0x0000008d82827221 */ /* 0x000fe20000000000 */
[----:B------:R-:W3:Y:S01]  /*4c40*/  LDSM.16.M88.4 R72, [R117+UR6+0x1080] ;  /* 0x001080067548783b */ /* 0x000ee20008000200 */
[----:B------:R-:W-:-:S02]  /*4c50*/  FADD R131, R138, R131 ;  /* 0x000000838a837221 */ /* 0x000fc40000000000 */
[----:B------:R-:W-:Y:S01]  /*4c60*/  MUFU.EX2 R108, R108 ;  /* 0x0000006c006c7308 */ /* 0x000fe20000000800 */
[----:B------:R-:W-:Y:S01]  /*4c70*/  FADD R127, R127, R130 ;  /* 0x000000827f7f7221 */ /* 0x000fe20000000000 */
[----:B------:R-:W-:-:S06]  /*4c80*/  FADD R144, R144, R131 ;  /* 0x0000008390907221 */ /* 0x000fcc0000000000 */
[----:B------:R-:W4:Y:S08]  /*4c90*/  MUFU.EX2 R110, R110 ;  /* 0x0000006e006e7308 */ /* 0x000f300000000800 */
[----:B------:R-:W-:Y:S08]  /*4ca0*/  MUFU.EX2 R111, R111 ;  /* 0x0000006f006f7308 */ /* 0x000ff00000000800 */
[----:B------:R-:W5:Y:S01]  /*4cb0*/  MUFU.EX2 R121, R121 ;  /* 0x0000007900797308 */ /* 0x000f620000000800 */
[----:B------:R-:W-:Y:S01]  /*4cc0*/  FADD R128, R128, R127 ;  /* 0x0000007f80807221 */ /* 0x000fe20000000000 */
[----:B------:R-:W-:Y:S01]  /*4cd0*/  FADD R144, R145, R144 ;  /* 0x0000009091907221 */ /* 0x000fe20000000000 */
[----:B------:R-:W-:-:S02]  /*4ce0*/  FMUL R120, R133, 1.4426950216293334961 ;  /* 0x3fb8aa3b85787820 */ /* 0x000fc40000400000 */
[----:B------:R-:W-:Y:S01]  /*4cf0*/  FADD R128, R125, R128 ;  /* 0x000000807d807221 */ /* 0x000fe20000000000 */
[----:B------:R-:W-:Y:S01]  /*4d00*/  FADD R127, R109, R144 ;  /* 0x000000906d7f7221 */ /* 0x000fe20000000000 */
[----:B------:R-:W-:Y:S01]  /*4d10*/  FMUL R123, R132, 1.4426950216293334961 ;  /* 0x3fb8aa3b847b7820 */ /* 0x000fe20000400000 */
[----:B------:R-:W-:Y:S01]  /*4d20*/  HMMA.16816.F32.BF16 R92, R88, R82, R92 ;  /* 0x00000052585c723c */ /* 0x000fe2000004185c */
[----:B--2---:R-:W-:Y:S01]  /*4d30*/  F2FP.BF16.F32.PACK_AB R80, R116, R115 ;  /* 0x000000737450723e */ /* 0x004fe200000010ff */
[----:B------:R-:W2:Y:S01]  /*4d40*/  MUFU.EX2 R120, R120 ;  /* 0x0000007800787308 */ /* 0x000ea20000000800 */
[----:B----4-:R-:W-:Y:S01]  /*4d50*/  F2FP.BF16.F32.PACK_AB R81, R110, R108 ;  /* 0x0000006c6e51723e */ /* 0x010fe200000010ff */
[----:B------:R-:W-:Y:S01]  /*4d60*/  FADD R115, R115, R128 ;  /* 0x0000008073737221 */ /* 0x000fe20000000000 */
[----:B------:R-:W-:Y:S01]  /*4d70*/  F2FP.BF16.F32.PACK_AB R82, R59, R58 ;  /* 0x0000003a3b52723e */ /* 0x000fe200000010ff */
[----:B------:R-:W-:Y:S01]  /*4d80*/  FADD R127, R108, R127 ;  /* 0x0000007f6c7f7221 */ /* 0x000fe20000000000 */
[----:B------:R-:W-:-:S03]  /*4d90*/  FMUL R122, R129, 1.4426950216293334961 ;  /* 0x3fb8aa3b817a7820 */ /* 0x000fc60000400000 */
[----:B------:R-:W4:Y:S01]  /*4da0*/  MUFU.EX2 R61, R61 ;  /* 0x0000003d003d7308 */ /* 0x000f220000000800 */
[----:B-----5:R-:W-:Y:S01]  /*4db0*/  F2FP.BF16.F32.PACK_AB R83, R121, R111 ;  /* 0x0000006f7953723e */ /* 0x020fe200000010ff */
[----:B------:R-:W-:Y:S01]  /*4dc0*/  FADD R115, R116, R115 ;  /* 0x0000007374737221 */ /* 0x000fe20000000000 */
[----:B------:R-:W-:Y:S01]  /*4dd0*/  FADD R110, R110, R127 ;  /* 0x0000007f6e6e7221 */ /* 0x000fe20000000000 */
[----:B------:R-:W-:Y:S01]  /*4de0*/  FMUL R126, R126, 1.4426950216293334961 ;  /* 0x3fb8aa3b7e7e7820 */ /* 0x000fe20000400000 */
[----:B------:R-:W-:Y:S01]  /*4df0*/  FMUL R109, R124, 1.4426950216293334961 ;  /* 0x3fb8aa3b7c6d7820 */ /* 0x000fe20000400000 */
[----:B------:R-:W-:Y:S01]  /*4e00*/  FMUL R118, R118, 1.4426950216293334961 ;  /* 0x3fb8aa3b76767820 */ /* 0x000fe20000400000 */
[----:B------:R-:W5:Y:S01]  /*4e10*/  LDSM.16.M88.4 R88, [R117+UR6+0x1880] ;  /* 0x001880067558783b */ /* 0x000f620008000200 */
[----:B------:R-:W1:Y:S01]  /*4e20*/  MUFU.EX2 R123, R123 ;  /* 0x0000007b007b7308 */ /* 0x000e620000000800 */
[----:B0-----:R-:W-:Y:S01]  /*4e30*/  HMMA.16816.F32.BF16 R84, R80, R104, R84 ;  /* 0x000000685054723c */ /* 0x001fe20000041854 */
[----:B------:R-:W-:Y:S01]  /*4e40*/  FADD R104, R58, R115 ;  /* 0x000000733a687221 */ /* 0x000fe20000000000 */
[----:B------:R-:W-:-:S05]  /*4e50*/  FADD R110, R111, R110 ;  /* 0x0000006e6f6e7221 */ /* 0x000fca0000000000 */
[----:B------:R-:W-:Y:S01]  /*4e60*/  MUFU.EX2 R64, R64 ;  /* 0x0000004000407308 */ /* 0x000fe20000000800 */
[----:B------:R-:W-:Y:S01]  /*4e70*/  FADD R105, R59, R104 ;  /* 0x000000683b697221 */ /* 0x000fe20000000000 */
[----:B------:R-:W-:Y:S01]  /*4e80*/  FADD R121, R121, R110 ;  /* 0x0000006e79797221 */ /* 0x000fe20000000000 */
[----:B------:R-:W-:-:S05]  /*4e90*/  FMUL R114, R114, 1.4426950216293334961 ;  /* 0x3fb8aa3b72727820 */ /* 0x000fca0000400000 */
[----:B------:R-:W-:Y:S01]  /*4ea0*/  MUFU.EX2 R65, R65 ;  /* 0x0000004100417308 */ /* 0x000fe20000000800 */
[----:B-1----:R-:W-:Y:S07]  /*4eb0*/  HMMA.16816.F32.BF16 R96, R80, R76, R96 ;  /* 0x0000004c5060723c */ /* 0x002fee0000041860 */
[----:B------:R-:W-:Y:S08]  /*4ec0*/  MUFU.EX2 R66, R66 ;  /* 0x0000004200427308 */ /* 0x000ff00000000800 */
[----:B------:R-:W-:Y:S01]  /*4ed0*/  MUFU.EX2 R68, R68 ;  /* 0x0000004400447308 */ /* 0x000fe20000000800 */
[----:B------:R-:W-:Y:S01]  /*4ee0*/  FMUL R57, R57, 1.4426950216293334961 ;  /* 0x3fb8aa3b39397820 */ /* 0x000fe20000400000 */
[----:B------:R-:W-:Y:S06]  /*4ef0*/  LDSM.16.M88.4 R144, [R119+UR6+0x1080] ;  /* 0x001080067790783b */ /* 0x000fec0008000200 */
[----:B------:R-:W0:Y:S01]  /*4f00*/  MUFU.EX2 R122, R122 ;  /* 0x0000007a007a7308 */ /* 0x000e220000000800 */
[----:B------:R-:W-:Y:S01]  /*4f10*/  FADD R76, R60, R105 ;  /* 0x000000693c4c7221 */ /* 0x000fe20000000000 */
[----:B--2---:R-:W-:-:S06]  /*4f20*/  FADD R104, R120, R121 ;  /* 0x0000007978687221 */ /* 0x004fcc0000000000 */
[----:B------:R-:W1:Y:S01]  /*4f30*/  MUFU.EX2 R125, R126 ;  /* 0x0000007e007d7308 */ /* 0x000e620000000800 */
[----:B----4-:R-:W-:Y:S01]  /*4f40*/  FADD R77, R61, R76 ;  /* 0x0000004c3d4d7221 */ /* 0x010fe20000000000 */
[----:B------:R-:W-:-:S06]  /*4f50*/  FADD R105, R123, R104 ;  /* 0x000000687b697221 */ /* 0x000fcc0000000000 */
[----:B------:R-:W2:Y:S01]  /*4f60*/  MUFU.EX2 R109, R109 ;  /* 0x0000006d006d7308 */ /* 0x000ea20000000800 */
[----:B------:R-:W-:Y:S01]  /*4f70*/  FMUL R59, R53, 1.4426950216293334961 ;  /* 0x3fb8aa3b353b7820 */ /* 0x000fe20000400000 */
[----:B------:R-:W-:Y:S01]  /*4f80*/  FADD R76, R62, R77 ;  /* 0x0000004d3e4c7221 */ /* 0x000fe20000000000 */
[----:B---3--:R-:W-:Y:S05]  /*4f90*/  HMMA.16816.F32.BF16 R100, R80, R72, R100 ;  /* 0x000000485064723c */ /* 0x008fea0000041864 */
[----:B------:R-:W3:Y:S01]  /*4fa0*/  MUFU.EX2 R108, R118 ;  /* 0x00000076006c7308 */ /* 0x000ee20000000800 */
[----:B0-----:R-:W-:Y:S01]  /*4fb0*/  FADD R72, R122, R105 ;  /* 0x000000697a487221 */ /* 0x001fe20000000000 */
[----:B------:R-:W-:Y:S01]  /*4fc0*/  FMUL R53, R54, 1.4426950216293334961 ;  /* 0x3fb8aa3b36357820 */ /* 0x000fe20000400000 */
[----:B------:R-:W-:-:S05]  /*4fd0*/  FADD R73, R63, R76 ;  /* 0x0000004c3f497221 */ /* 0x000fca0000000000 */
[----:B------:R-:W0:Y:S01]  /*4fe0*/  MUFU.EX2 R58, R114 ;  /* 0x00000072003a7308 */ /* 0x000e220000000800 */
[----:B-1----:R-:W-:Y:S01]  /*4ff0*/  FADD R72, R125, R72 ;  /* 0x000000487d487221 */ /* 0x002fe20000000000 */
[----:B------:R-:W-:Y:S01]  /*5000*/  FMUL R54, R55, 1.4426950216293334961 ;  /* 0x3fb8aa3b37367820 */ /* 0x000fe20000400000 */
[----:B------:R-:W-:Y:S01]  /*5010*/  FMUL R55, R56, 1.4426950216293334961 ;  /* 0x3fb8aa3b38377820 */ /* 0x000fe20000400000 */
[----:B------:R-:W-:-:S04]  /*5020*/  FADD R56, R64, R73 ;  /* 0x0000004940387221 */ /* 0x000fc80000000000 */
[----:B------:R-:W1:Y:S01]  /*5030*/  MUFU.EX2 R59, R59 ;  /* 0x0000003b003b7308 */ /* 0x000e620000000800 */
[----:B--2---:R-:W-:Y:S01]  /*5040*/  FADD R77, R109, R72 ;  /* 0x000000486d4d7221 */ /* 0x004fe20000000000 */
[----:B------:R-:W-:-:S06]  /*5050*/  FADD R73, R65, R56 ;  /* 0x0000003841497221 */ /* 0x000fcc0000000000 */
[----:B------:R-:W2:Y:S01]  /*5060*/  MUFU.EX2 R53, R53 ;  /* 0x0000003500357308 */ /* 0x000ea20000000800 */
[----:B---3--:R-:W-:Y:S01]  /*5070*/  FADD R77, R108, R77 ;  /* 0x0000004d6c4d7221 */ /* 0x008fe20000000000 */
[----:B------:R-:W-:-:S06]  /*5080*/  FADD R56, R66, R73 ;  /* 0x0000004942387221 */ /* 0x000fcc0000000000 */
[----:B------:R-:W3:Y:S01]  /*5090*/  MUFU.EX2 R54, R54 ;  /* 0x0000003600367308 */ /* 0x000ee20000000800 */
[----:B0-----:R-:W-:Y:S01]  /*50a0*/  FADD R76, R58, R77 ;  /* 0x0000004d3a4c7221 */ /* 0x001fe20000000000 */
[----:B------:R-:W-:-:S06]  /*50b0*/  FADD R73, R67, R56 ;  /* 0x0000003843497221 */ /* 0x000fcc0000000000 */
[----:B------:R-:W0:Y:S01]  /*50c0*/  MUFU.EX2 R112, R112 ;  /* 0x0000007000707308 */ /* 0x000e220000000800 */
[----:B-1----:R-:W-:-:S07]  /*50d0*/  FADD R76, R59, R76 ;  /* 0x0000004c3b4c7221 */ /* 0x002fce0000000000 */
[----:B------:R-:W1:Y:S01]  /*50e0*/  MUFU.EX2 R55, R55 ;  /* 0x0000003700377308 */ /* 0x000e620000000800 */
[----:B------:R-:W-:Y:S01]  /*50f0*/  FADD R56, R68, R73 ;  /* 0x0000004944387221 */ /* 0x000fe20000000000 */
[----:B--2---:R-:W-:-:S06]  /*5100*/  FADD R77, R53, R76 ;  /* 0x0000004c354d7221 */ /* 0x004fcc0000000000 */
[----:B------:R-:W2:Y:S01]  /*5110*/  MUFU.EX2 R113, R113 ;  /* 0x0000007100717308 */ /* 0x000ea20000000800 */
[----:B------:R-:W-:-:S07]  /*5120*/  F2FP.BF16.F32.PACK_AB R60, R61, R60 ;  /* 0x0000003c3d3c723e */ /* 0x000fce00000010ff */
[----:B------:R1:W4:Y:S01]  /*5130*/  MUFU.EX2 R72, R57 ;  /* 0x0000003900487308 */ /* 0x0003220000000800 */
[----:B------:R-:W-:Y:S01]  /*5140*/  F2FP.BF16.F32.PACK_AB R62, R63, R62 ;  /* 0x0000003e3f3e723e */ /* 0x000fe200000010ff */
[----:B------:R-:W-:Y:S01]  /*5150*/  FADD R73, R69, R56 ;  /* 0x0000003845497221 */ /* 0x000fe20000000000 */
[----:B------:R-:W-:Y:S01]  /*5160*/  F2FP.BF16.F32.PACK_AB R61, R123, R120 ;  /* 0x000000787b3d723e */ /* 0x000fe200000010ff */
[----:B---3--:R-:W-:Y:S01]  /*5170*/  FADD R56, R54, R77 ;  /* 0x0000004d36387221 */ /* 0x008fe20000000000 */
[----:B------:R-:W-:Y:S01]  /*5180*/  F2FP.BF16.F32.PACK_AB R63, R125, R122 ;  /* 0x0000007a7d3f723e */ /* 0x000fe200000010ff */
[----:B0-----:R-:W-:Y:S01]  /*5190*/  FADD R76, R112, R73 ;  /* 0x00000049704c7221 */ /* 0x001fe20000000000 */
[----:B-----5:R-:W-:Y:S01]  /*51a0*/  HMMA.16816.F32.BF16 R92, R80, R88, R92 ;  /* 0x00000058505c723c */ /* 0x020fe2000004185c */
[----:B------:R-:W-:Y:S01]  /*51b0*/  LDSM.16.M88.4 R120, [R119+UR6+0x80] ;  /* 0x000080067778783b */ /* 0x000fe20008000200 */
[----:B-1----:R-:W-:Y:S01]  /*51c0*/  FADD R57, R55, R56 ;  /* 0x0000003837397221 */ /* 0x002fe20000000000 */
[----:B--2---:R-:W-:-:S05]  /*51d0*/  FADD R76, R113, R76 ;  /* 0x0000004c714c7221 */ /* 0x004fca0000000000 */
[----:B------:R-:W-:Y:S01]  /*51e0*/  HMMA.16816.F32.BF16 R84, R60, R106, R84 ;  /* 0x0000006a3c54723c */ /* 0x000fe20000041854 */
[----:B------:R-:W-:Y:S01]  /*51f0*/  LDSM.16.M88.4 R104, [R119+UR6+0x1880] ;  /* 0x001880067768783b */ /* 0x000fe20008000200 */
[----:B----4-:R-:W-:-:S03]  /*5200*/  FADD R57, R72, R57 ;  /* 0x0000003948397221 */ /* 0x010fc60000000000 */
[----:B------:R-:W0:Y:S04]  /*5210*/  SHFL.BFLY PT, R73, R76, 0x2, 0x1f ;  /* 0x0c401f004c497f89 */ /* 0x000e2800000e0000 */
[----:B------:R-:W1:Y:S01]  /*5220*/  SHFL.BFLY PT, R56, R57, 0x2, 0x1f ;  /* 0x0c401f0039387f89 */ /* 0x000e6200000e0000 */
[----:B------:R-:W2:Y:S01]  /*5230*/  S2R R175, SR_CTAID.X ;  /* 0x0000000000af7919 */ /* 0x000ea20000002500 */
[C---:B------:R-:W-:Y:S08]  /*5240*/  HMMA.16816.F32.BF16 R96, R60.reuse, R78, R96 ;  /* 0x0000004e3c60723c */ /* 0x040ff00000041860 */
[C---:B------:R-:W-:Y:S08]  /*5250*/  HMMA.16816.F32.BF16 R100, R60.reuse, R74, R100 ;  /* 0x0000004a3c64723c */ /* 0x040ff00000041864 */
[----:B------:R-:W-:Y:S01]  /*5260*/  HMMA.16816.F32.BF16 R92, R60, R90, R92 ;  /* 0x0000005a3c5c723c */ /* 0x000fe2000004185c */
[----:B0-----:R-:W-:Y:S01]  /*5270*/  FADD R73, R76, R73 ;  /* 0x000000494c497221 */ /* 0x001fe20000000000 */
[----:B-1----:R-:W-:Y:S01]  /*5280*/  FADD R61, R57, R56 ;  /* 0x00000038393d7221 */ /* 0x002fe20000000000 */
[----:B------:R-:W-:-:S02]  /*5290*/  F2FP.BF16.F32.PACK_AB R64, R65, R64 ;  /* 0x000000404140723e */ /* 0x000fc400000010ff */
[----:B------:R-:W-:Y:S02]  /*52a0*/  F2FP.BF16.F32.PACK_AB R66, R67, R66 ;  /* 0x000000424342723e */ /* 0x000fe400000010ff */
[----:B------:R-:W-:Y:S02]  /*52b0*/  F2FP.BF16.F32.PACK_AB R65, R108, R109 ;  /* 0x0000006d6c41723e */ /* 0x000fe400000010ff */
[----:B------:R-:W-:Y:S01]  /*52c0*/  F2FP.BF16.F32.PACK_AB R67, R59, R58 ;  /* 0x0000003a3b43723e */ /* 0x000fe200000010ff */
[----:B------:R-:W0:Y:S04]  /*52d0*/  SHFL.BFLY PT, R60, R73, 0x1, 0x1f ;  /* 0x0c201f00493c7f89 */ /* 0x000e2800000e0000 */
[----:B------:R-:W1:Y:S01]  /*52e0*/  SHFL.BFLY PT, R62, R61, 0x1, 0x1f ;  /* 0x0c201f003d3e7f89 */ /* 0x000e6200000e0000 */
[----:B--2---:R-:W-:Y:S01]  /*52f0*/  IMAD.SHL.U32 R175, R175, 0x20, RZ ;  /* 0x00000020afaf7824 */ /* 0x004fe200078e00ff */
[----:B------:R-:W-:Y:S01]  /*5300*/  HMMA.16816.F32.BF16 R84, R64, R120, R84 ;  /* 0x000000784054723c */ /* 0x000fe20000041854 */
[----:B------:R-:W-:-:S03]  /*5310*/  UIADD3 UR4, UPT, UPT, UR4, 0x80, URZ ;  /* 0x0000008004047890 */ /* 0x000fc6000fffe0ff */
[----:B------:R-:W-:-:S04]  /*5320*/  IADD3 R175, PT, PT, R175, 0x20, RZ ;  /* 0x00000020afaf7810 */ /* 0x000fc80007ffe0ff */
[C---:B------:R-:W-:Y:S08]  /*5330*/  HMMA.16816.F32.BF16 R96, R64.reuse, R152, R96 ;  /* 0x000000984060723c */ /* 0x040ff00000041860 */
[C---:B------:R-:W-:Y:S08]  /*5340*/  HMMA.16816.F32.BF16 R100, R64.reuse, R144, R100 ;  /* 0x000000904064723c */ /* 0x040ff00000041864 */
[----:B------:R-:W-:Y:S01]  /*5350*/  HMMA.16816.F32.BF16 R92, R64, R104, R92 ;  /* 0x00000068405c723c */ /* 0x000fe2000004185c */
[----:B------:R-:W-:-:S02]  /*5360*/  ISETP.LE.AND P0, PT, R175, UR4, PT ;  /* 0x00000004af007c0c */ /* 0x000fc4000bf03270 */
[----:B------:R-:W-:Y:S02]  /*5370*/  F2FP.BF16.F32.PACK_AB R56, R69, R68 ;  /* 0x000000444538723e */ /* 0x000fe400000010ff */
[----:B------:R-:W-:Y:S02]  /*5380*/  F2FP.BF16.F32.PACK_AB R57, R54, R53 ;  /* 0x000000353639723e */ /* 0x000fe400000010ff */
[----:B------:R-:W-:Y:S02]  /*5390*/  F2FP.BF16.F32.PACK_AB R58, R113, R112 ;  /* 0x00000070713a723e */ /* 0x000fe400000010ff */
[----:B------:R-:W-:Y:S01]  /*53a0*/  F2FP.BF16.F32.PACK_AB R59, R72, R55 ;  /* 0x00000037483b723e */ /* 0x000fe200000010ff */
[----:B0-----:R-:W-:Y:S01]  /*53b0*/  FADD R73, R73, R60 ;  /* 0x0000003c49497221 */ /* 0x001fe20000000000 */
[----:B-1----:R-:W-:Y:S01]  /*53c0*/  FADD R62, R61, R62 ;  /* 0x0000003e3d3e7221 */ /* 0x002fe20000000000 */
[----:B------:R-:W-:Y:S01]  /*53d0*/  IMAD R0, R174, 0x80, R0 ;  /* 0x00000080ae007824 */ /* 0x000fe200078e0200 */
[----:B------:R-:W-:-:S03]  /*53e0*/  MOV R199, R52 ;  /* 0x0000003400c77202 */ /* 0x000fc60000000f00 */
[----:B------:R-:W-:Y:S01]  /*53f0*/  HMMA.16816.F32.BF16 R120, R56, R122, R84 ;  /* 0x0000007a3878723c */ /* 0x000fe20000041854 */
[----:B------:R-:W-:Y:S01]  /*5400*/  FFMA R2, R70, R2, R73 ;  /* 0x0000000246027223 */ /* 0x000fe20000000049 */
[----:B------:R-:W-:Y:S01]  /*5410*/  FFMA R6, R71, R6, R62 ;  /* 0x0000000647067223 */ /* 0x000fe2000000003e */
[----:B------:R-:W-:Y:S02]  /*5420*/  IMAD R5, R3, 0x80, R5 ;  /* 0x0000008003057824 */ /* 0x000fe400078e0205 */
[----:B------:R-:W-:-:S03]  /*5430*/  IMAD.MOV.U32 R198, RZ, RZ, R7 ;  /* 0x000000ffffc67224 */ /* 0x000fc600078e0007 */
[C---:B------:R-:W-:Y:S08]  /*5440*/  HMMA.16816.F32.BF16 R152, R56.reuse, R154, R96 ;  /* 0x0000009a3898723c */ /* 0x040ff00000041860 */
[C---:B------:R-:W-:Y:S08]  /*5450*/  HMMA.16816.F32.BF16 R144, R56.reuse, R146, R100 ;  /* 0x000000923890723c */ /* 0x040ff00000041864 */
[----:B------:R-:W-:Y:S01]  /*5460*/  HMMA.16816.F32.BF16 R104, R56, R106, R92 ;  /* 0x0000006a3868723c */ /* 0x000fe2000004185c */
[----:B------:R-:W-:-:S04]  /*5470*/  NOP ;  /* 0x0000000000007918 */ /* 0x000fc80000000000 */
[----:B------:R-:W-:-:S15]  /*5480*/  @!P0 BRA `(.L_x_1) ;  /* 0xffffffc0005c8947 */ /* 0x000fde000383ffff */
[----:B------:R-:W-:-:S07]  /*5490*/  IMAD.MOV.U32 R19, RZ, RZ, R7 ;  /* 0x000000ffff137224 */ /* 0x000fce00078e0007 */
.L_x_0:
[----:B------:R-:W1:Y:S01]  /*54a0*/  S2R R32, SR_TID.X ;  /* 0x0000000000207919 */ /* 0x000e620000002100 */
[----:B------:R-:W-:Y:S01]  /*54b0*/  IMAD.MOV.U32 R15, RZ, RZ, R2 ;  /* 0x000000ffff0f7224 */ /* 0x000fe200078e0002 */
[----:B------:R-:W2:Y:S01]  /*54c0*/  LDCU.64 UR4, c[0x0][0x3e0] ;  /* 0x00007c00ff0477ac */ /* 0x000ea20008000a00 */
[----:B------:R-:W-:Y:S01]  /*54d0*/  IMAD.MOV.U32 R13, RZ, RZ, R6 ;  /* 0x000000ffff0d7224 */ /* 0x000fe200078e0006 */
[----:B------:R-:W3:Y:S02]  /*54e0*/  S2R R31, SR_CTAID.X ;  /* 0x00000000001f7919 */ /* 0x000ee40000002500 */
[----:B------:R-:W-:Y:S01]  /*54f0*/  FSETP.GEU.AND P1, PT, R15, 1.175494350822287508e-38, PT ;  /* 0x008000000f00780b */ /* 0x000fe20003f2e000 */
[C---:B------:R-:W-:Y:S01]  /*5500*/  FMUL R2, R13.reuse, 8388608 ;  /* 0x4b0000000d027820 */ /* 0x040fe20000400000 */
[C---:B------:R-:W-:Y:S01]  /*5510*/  FSETP.GT.AND P0, PT, |R13|.reuse, 8.50705917302346158658e+37, PT ;  /* 0x7e8000000d00780b */ /* 0x040fe20003f04200 */
[----:B------:R-:W4:Y:S01]  /*5520*/  S2R R33, SR_TID.X ;  /* 0x0000000000217919 */ /* 0x000f220000002100 */
[----:B------:R-:W-:-:S02]  /*5530*/  FSETP.GEU.AND P2, PT, R13, 1.175494350822287508e-38, PT ;  /* 0x008000000d00780b */ /* 0x000fc40003f4e000 */
[----:B------:R-:W-:Y:S02]  /*5540*/  FSETP.GEU.AND P3, PT, |R13|, 1.175494350822287508e-38, PT ;  /* 0x008000000d00780b */ /* 0x000fe40003f6e200 */
[----:B------:R-:W-:Y:S01]  /*5550*/  FSEL R30, R2, R13, !P2 ;  /* 0x0000000d021e7208 */ /* 0x000fe20005000000 */
[----:B--2---:R-:W-:-:S06]  /*5560*/  UIMAD UR4, UR7, UR4, URZ ;  /* 0x00000004070472a4 */ /* 0x004fcc000f8e02ff */
[----:B------:R-:W-:Y:S01]  /*5570*/  @P0 FMUL R13, R13, 0.25 ;  /* 0x3e8000000d0d0820 */ /* 0x000fe20000400000 */
[----:B------:R-:W-:Y:S01]  /*5580*/  @P0 FMUL R107, R107, 0.25 ;  /* 0x3e8000006b6b0820 */ /* 0x000fe20000400000 */
[----:B------:R-:W-:Y:S01]  /*5590*/  @P0 FMUL R106, R106, 0.25 ;  /* 0x3e8000006a6a0820 */ /* 0x000fe20000400000 */
[----:B------:R-:W-:Y:S01]  /*55a0*/  @P0 FMUL R147, R147, 0.25 ;  /* 0x3e80000093930820 */ /* 0x000fe20000400000 */
[----:B------:R-:W-:Y:S01]  /*55b0*/  @!P3 FMUL R13, R13, 16777216 ;  /* 0x4b8000000d0db820 */ /* 0x000fe20000400000 */
[----:B------:R-:W-:Y:S01]  /*55c0*/  @P0 FMUL R146, R146, 0.25 ;  /* 0x3e80000092920820 */ /* 0x000fe20000400000 */
[----:B------:R-:W-:Y:S01]  /*55d0*/  @P0 FMUL R155, R155, 0.25 ;  /* 0x3e8000009b9b0820 */ /* 0x000fe20000400000 */
[----:B------:R-:W-:Y:S01]  /*55e0*/  @P0 FMUL R154, R154, 0.25 ;  /* 0x3e8000009a9a0820 */ /* 0x000fe20000400000 */
[----:B------:R-:W-:Y:S01]  /*55f0*/  @P0 FMUL R123, R123, 0.25 ;  /* 0x3e8000007b7b0820 */ /* 0x000fe20000400000 */
[----:B------:R-:W-:Y:S01]  /*5600*/  @P0 FMUL R122, R122, 0.25 ;  /* 0x3e8000007a7a0820 */ /* 0x000fe20000400000 */
[----:B------:R-:W-:Y:S01]  /*5610*/  @!P3 FMUL R107, R107, 16777216 ;  /* 0x4b8000006b6bb820 */ /* 0x000fe20000400000 */
[C---:B-1----:R-:W-:Y:S01]  /*5620*/  SHF.L.U32 R0, R32.reuse, 0x2, RZ ;  /* 0x0000000220007819 */ /* 0x042fe200000006ff */
[C---:B0-----:R-:W-:Y:S01]  /*5630*/  IMAD.SHL.U32 R3, R32.reuse, 0x40, RZ ;  /* 0x0000004020037824 */ /* 0x041fe200078e00ff */
[C---:B------:R-:W-:Y:S01]  /*5640*/  LOP3.LUT R10, R32.reuse, 0x7, RZ, 0xc0, !PT ;  /* 0x00000007200a7812 */ /* 0x040fe200078ec0ff */
[----:B------:R-:W-:Y:S01]  /*5650*/  IMAD.SHL.U32 R5, R32, 0x8, RZ ;  /* 0x0000000820057824 */ /* 0x000fe200078e00ff */
[----:B------:R-:W-:Y:S01]  /*5660*/  LOP3.LUT R0, R0, 0xb8, RZ, 0xc0, !PT ;  /* 0x000000b800007812 */ /* 0x000fe200078ec0ff */
[----:B------:R-:W-:Y:S01]  /*5670*/  @!P3 FMUL R106, R106, 16777216 ;  /* 0x4b8000006a6ab820 */ /* 0x000fe20000400000 */
[--C-:B------:R-:W-:Y:S01]  /*5680*/  SHF.R.U32.HI R8, RZ, 0x1, R32.reuse ;  /* 0x00000001ff087819 */ /* 0x100fe20000011620 */
[----:B------:R-:W-:Y:S01]  /*5690*/  @!P3 FMUL R147, R147, 16777216 ;  /* 0x4b8000009393b820 */ /* 0x000fe20000400000 */
[----:B------:R-:W-:Y:S01]  /*56a0*/  LOP3.LUT R4, R0, 0x40, R3, 0xf8, !PT ;  /* 0x0000004000047812 */ /* 0x000fe200078ef803 */
[----:B------:R-:W-:Y:S01]  /*56b0*/  @!P3 FMUL R146, R146, 16777216 ;  /* 0x4b8000009292b820 */ /* 0x000fe20000400000 */
[----:B------:R-:W-:Y:S01]  /*56c0*/  LEA R3, R10, UR6, 0x3 ;  /* 0x000000060a037c11 */ /* 0x000fe2000f8e18ff */
[----:B------:R-:W-:Y:S01]  /*56d0*/  @!P3 FMUL R155, R155, 16777216 ;  /* 0x4b8000009b9bb820 */ /* 0x000fe20000400000 */
[----:B------:R-:W-:Y:S01]  /*56e0*/  LOP3.LUT R8, R8, 0x4, RZ, 0xc0, !PT ;  /* 0x0000000408087812 */ /* 0x000fe200078ec0ff */
[----:B------:R-:W-:Y:S01]  /*56f0*/  @!P3 FMUL R154, R154, 16777216 ;  /* 0x4b8000009a9ab820 */ /* 0x000fe20000400000 */
[----:B------:R-:W-:Y:S01]  /*5700*/  SHF.R.S32.HI R0, RZ, 0x4, R32 ;  /* 0x00000004ff007819 */ /* 0x000fe20000011420 */
[----:B------:R-:W-:Y:S01]  /*5710*/  @!P3 FMUL R123, R123, 16777216 ;  /* 0x4b8000007b7bb820 */ /* 0x000fe20000400000 */
[----:B------:R-:W-:Y:S01]  /*5720*/  IADD3 R11, PT, PT, R8, R3, RZ ;  /* 0x00000003080b7210 */ /* 0x000fe20007ffe0ff */
[----:B------:R-:W-:Y:S01]  /*5730*/  IMAD.SHL.U32 R8, R32, 0x80, RZ ;  /* 0x0000008020087824 */ /* 0x000fe200078e00ff */
[----:B------:R-:W-:Y:S01]  /*5740*/  SGXT R3, R0, 0x1 ;  /* 0x000000010003781a */ /* 0x000fe20000000200 */
[----:B------:R-:W-:Y:S01]  /*5750*/  FMUL R0, R15, 8388608 ;  /* 0x4b0000000f007820 */ /* 0x000fe20000400000 */
[----:B------:R-:W-:Y:S01]  /*5760*/  LOP3.LUT R5, R5, 0x180, RZ, 0xc0, !PT ;  /* 0x0000018005057812 */ /* 0x000fe200078ec0ff */
[----:B------:R-:W-:Y:S01]  /*5770*/  @!P3 FMUL R122, R122, 16777216 ;  /* 0x4b8000007a7ab820 */ /* 0x000fe20000400000 */
[----:B------:R-:W-:Y:S01]  /*5780*/  LOP3.LUT R26, R4, 0x240, R3, 0x78, !PT ;  /* 0x00000240041a7812 */ /* 0x000fe200078e7803 */
[----:B---3--:R-:W-:Y:S01]  /*5790*/  IMAD.SHL.U32 R31, R31, 0x20, RZ ;  /* 0x000000201f1f7824 */ /* 0x008fe200078e00ff */
[----:B------:R-:W-:Y:S01]  /*57a0*/  FSEL R29, R0, R15, !P1 ;  /* 0x0000000f001d7208 */ /* 0x000fe20004800000 */
[----:B------:R-:W-:Y:S01]  /*57b0*/  USHF.L.U32 UR8, UR4, 0x1, URZ ;  /* 0x0000000104087899 */ /* 0x000fe200080006ff */
[----:B------:R-:W-:-:S02]  /*57c0*/  FSEL R0, RZ, -23, P1 ;  /* 0xc1b80000ff007808 */ /* 0x000fc40000800000 */
[----:B------:R-:W-:Y:S01]  /*57d0*/  FSETP.GT.AND P1, PT, |R15|, 8.50705917302346158658e+37, PT ;  /* 0x7e8000000f00780b */ /* 0x000fe20003f24200 */
[----:B------:R-:W-:Y:S01]  /*57e0*/  VIADD R2, R29, 0xc0cafb0d ;  /* 0xc0cafb0d1d027836 */ /* 0x000fe20000000000 */
[----:B------:R-:W-:Y:S02]  /*57f0*/  IADD3 R3, PT, PT, R30, -0x3f3504f3, RZ ;  /* 0xc0cafb0d1e037810 */ /* 0x000fe40007ffe0ff */
[----:B------:R-:W-:Y:S02]  /*5800*/  FSEL R4, RZ, -23, P2 ;  /* 0xc1b80000ff047808 */ /* 0x000fe40001000000 */
[----:B------:R-:W-:Y:S02]  /*5810*/  LOP3.LUT R2, R2, 0xff800000, RZ, 0xc0, !PT ;  /* 0xff80000002027812 */ /* 0x000fe400078ec0ff */
[----:B------:R-:W-:Y:S02]  /*5820*/  LEA R7, R10, R5, 0x4 ;  /* 0x000000050a077211 */ /* 0x000fe400078e20ff */
[----:B------:R-:W-:-:S02]  /*5830*/  FSETP.GEU.AND P2, PT, |R15|, 1.175494350822287508e-38, PT ;  /* 0x008000000f00780b */ /* 0x000fc40003f4e200 */
[----:B------:R-:W-:Y:S01]  /*5840*/  LOP3.LUT R5, R3, 0xff800000, RZ, 0xc0, !PT ;  /* 0xff80000003057812 */ /* 0x000fe200078ec0ff */
[----:B------:R-:W-:Y:S01]  /*5850*/  @P1 FMUL R15, R15, 0.25 ;  /* 0x3e8000000f0f1820 */ /* 0x000fe20000400000 */
[-C--:B------:R-:W-:Y:S01]  /*5860*/  I2FP.F32.S32 R3, R2.reuse ;  /* 0x0000000200037245 */ /* 0x080fe20000201400 */
[----:B------:R-:W-:Y:S01]  /*5870*/  @P1 FMUL R105, R105, 0.25 ;  /* 0x3e80000069691820 */ /* 0x000fe20000400000 */
[----:B------:R-:W-:Y:S01]  /*5880*/  LOP3.LUT R9, R7, 0x48, R32, 0x78, !PT ;  /* 0x0000004807097812 */ /* 0x000fe200078e7820 */
[----:B------:R-:W-:Y:S01]  /*5890*/  @P1 FMUL R104, R104, 0.25 ;  /* 0x3e80000068681820 */ /* 0x000fe20000400000 */
[----:B------:R-:W-:Y:S01]  /*58a0*/  LOP3.LUT R6, R32, 0x10, RZ, 0xc0, !PT ;  /* 0x0000001020067812 */ /* 0x000fe200078ec0ff */
[----:B------:R-:W-:Y:S01]  /*58b0*/  FFMA.FTZ R0, R3, 1.1920928955078125e-07, R0 ;  /* 0x3400000003007823 */ /* 0x000fe20000010000 */
[----:B------:R-:W-:Y:S01]  /*58c0*/  LOP3.LUT R27, R9, 0x600, R8, 0xf8, !PT ;  /* 0x00000600091b7812 */ /* 0x000fe200078ef808 */
[----:B------:R-:W0:Y:S01]  /*58d0*/  MUFU.RCP R3, R13 ;  /* 0x0000000d00037308 */ /* 0x000e220000001000 */
[----:B------:R-:W-:Y:S01]  /*58e0*/  IADD3 R2, PT, PT, R29, -R2, RZ ;  /* 0x800000021d027210 */ /* 0x000fe20007ffe0ff */
[----:B------:R-:W-:Y:S01]  /*58f0*/  @!P2 FMUL R15, R15, 16777216 ;  /* 0x4b8000000f0fa820 */ /* 0x000fe20000400000 */
[----:B------:R-:W-:Y:S01]  /*5900*/  I2FP.F32.S32 R7, R5 ;  /* 0x0000000500077245 */ /* 0x000fe20000201400 */
[----:B------:R-:W-:-:S02]  /*5910*/  IMAD.IADD R5, R30, 0x1, -R5 ;  /* 0x000000011e057824 */ /* 0x000fc400078e0a05 */
[----:B------:R-:W-:Y:S01]  /*5920*/  @P1 FMUL R145, R145, 0.25 ;  /* 0x3e80000091911820 */ /* 0x000fe20000400000 */
[----:B------:R-:W-:Y:S02]  /*5930*/  IMAD R28, R6, 0x4, R11 ;  /* 0x00000004061c7824 */ /* 0x000fe400078e020b */
[----:B------:R-:W-:Y:S01]  /*5940*/  FADD R2, R2, -1 ;  /* 0xbf80000002027421 */ /* 0x000fe20000000000 */
[----:B------:R-:W1:Y:S01]  /*5950*/  MUFU.RCP R9, R15 ;  /* 0x0000000f00097308 */ /* 0x000e620000001000 */
[----:B------:R-:W-:Y:S02]  /*5960*/  IMAD.MOV.U32 R6, RZ, RZ, 0x3dc6b27f ;  /* 0x3dc6b27fff067424 */ /* 0x000fe400078e00ff */
[----:B------:R-:W-:Y:S01]  /*5970*/  FADD R5, R5, -1 ;  /* 0xbf80000005057421 */ /* 0x000fe20000000000 */
[----:B------:R-:W-:Y:S01]  /*5980*/  FFMA.FTZ R4, R7, 1.1920928955078125e-07, R4 ;  /* 0x3400000007047823 */ /* 0x000fe20000010004 */
[----:B------:R-:W-:Y:S01]  /*5990*/  @P1 FMUL R144, R144, 0.25 ;  /* 0x3e80000090901820 */ /* 0x000fe20000400000 */
[----:B------:R-:W-:Y:S01]  /*59a0*/  @P1 FMUL R153, R153, 0.25 ;  /* 0x3e80000099991820 */ /* 0x000fe20000400000 */
[----:B------:R-:W-:Y:S01]  /*59b0*/  @P1 FMUL R152, R152, 0.25 ;  /* 0x3e80000098981820 */ /* 0x000fe20000400000 */
[----:B------:R-:W-:Y:S01]  /*59c0*/  @P1 FMUL R120, R120, 0.25 ;  /* 0x3e80000078781820 */ /* 0x000fe20000400000 */
[----:B------:R-:W-:Y:S01]  /*59d0*/  @P1 FMUL R121, R121, 0.25 ;  /* 0x3e80000079791820 */ /* 0x000fe20000400000 */
[C---:B0-----:R-:W-:Y:S01]  /*59e0*/  FMUL R7, R3.reuse, R107 ;  /* 0x0000006b03077220 */ /* 0x041fe20000400000 */
[C---:B------:R-:W-:Y:S01]  /*59f0*/  FMUL R8, R3.reuse, R106 ;  /* 0x0000006a03087220 */ /* 0x040fe20000400000 */
[C---:B------:R-:W-:Y:S01]  /*5a00*/  FMUL R12, R3.reuse, R147 ;  /* 0x00000093030c7220 */ /* 0x040fe20000400000 */
[C---:B------:R-:W-:Y:S01]  /*5a10*/  FMUL R13, R3.reuse, R146 ;  /* 0x00000092030d7220 */ /* 0x040fe20000400000 */
[C---:B------:R-:W-:Y:S01]  /*5a20*/  FMUL R16, R3.reuse, R155 ;  /* 0x0000009b03107220 */ /* 0x040fe20000400000 */
[C---:B------:R-:W-:Y:S01]  /*5a30*/  FMUL R17, R3.reuse, R154 ;  /* 0x0000009a03117220 */ /* 0x040fe20000400000 */
[C---:B------:R-:W-:Y:S01]  /*5a40*/  FMUL R21, R3.reuse, R123 ;  /* 0x0000007b03157220 */ /* 0x040fe20000400000 */
[----:B------:R-:W-:Y:S01]  /*5a50*/  FMUL R22, R3, R122 ;  /* 0x0000007a03167220 */ /* 0x000fe20000400000 */
[-C--:B------:R-:W-:Y:S01]  /*5a60*/  FFMA.FTZ R3, R2, R6.reuse, -0.16845393180847167969 ;  /* 0xbe2c7f3002037423 */ /* 0x080fe20000010006 */
[----:B------:R-:W-:Y:S01]  /*5a70*/  FFMA.FTZ R6, R5, R6, -0.16845393180847167969 ;  /* 0xbe2c7f3005067423 */ /* 0x000fe20000010006 */
[----:B------:R-:W-:Y:S01]  /*5a80*/  @!P2 FMUL R105, R105, 16777216 ;  /* 0x4b8000006969a820 */ /* 0x000fe20000400000 */
[----:B------:R-:W-:Y:S01]  /*5a90*/  @!P2 FMUL R104, R104, 16777216 ;  /* 0x4b8000006868a820 */ /* 0x000fe20000400000 */
[----:B------:R-:W-:Y:S01]  /*5aa0*/  @!P2 FMUL R145, R145, 16777216 ;  /* 0x4b8000009191a820 */ /* 0x000fe20000400000 */
[----:B------:R-:W-:Y:S01]  /*5ab0*/  @!P2 FMUL R144, R144, 16777216 ;  /* 0x4b8000009090a820 */ /* 0x000fe20000400000 */
[----:B------:R-:W-:Y:S01]  /*5ac0*/  @!P2 FMUL R153, R153, 16777216 ;  /* 0x4b8000009999a820 */ /* 0x000fe20000400000 */
[----:B------:R-:W-:Y:S01]  /*5ad0*/  @!P2 FMUL R152, R152, 16777216 ;  /* 0x4b8000009898a820 */ /* 0x000fe20000400000 */
[----:B------:R-:W-:Y:S01]  /*5ae0*/  @!P2 FMUL R120, R120, 16777216 ;  /* 0x4b8000007878a820 */ /* 0x000fe20000400000 */
[----:B------:R-:W-:Y:S01]  /*5af0*/  @!P2 FMUL R121, R121, 16777216 ;  /* 0x4b8000007979a820 */ /* 0x000fe20000400000 */
[----:B------:R-:W-:Y:S01]  /*5b00*/  FFMA.FTZ R6, R5, R6, 0.1716887056827545166 ;  /* 0x3e2fcf2a05067423 */ /* 0x000fe20000010006 */
[C---:B-1----:R-:W-:Y:S01]  /*5b10*/  FMUL R10, R9.reuse, R105 ;  /* 0x00000069090a7220 */ /* 0x042fe20000400000 */
[C---:B------:R-:W-:Y:S01]  /*5b20*/  FMUL R11, R9.reuse, R104 ;  /* 0x00000068090b7220 */ /* 0x040fe20000400000 */
[C---:B------:R-:W-:Y:S01]  /*5b30*/  FMUL R15, R9.reuse, R145 ;  /* 0x00000091090f7220 */ /* 0x040fe20000400000 */
[C---:B------:R-:W-:Y:S01]  /*5b40*/  FMUL R14, R9.reuse, R144 ;  /* 0x00000090090e7220 */ /* 0x040fe20000400000 */
[C---:B------:R-:W-:Y:S01]  /*5b50*/  FMUL R18, R9.reuse, R153 ;  /* 0x0000009909127220 */ /* 0x040fe20000400000 */
[C---:B------:R-:W-:Y:S01]  /*5b60*/  FMUL R20, R9.reuse, R152 ;  /* 0x0000009809147220 */ /* 0x040fe20000400000 */
[----:B------:R-:W-:Y:S01]  /*5b70*/  FMUL R23, R9, R120 ;  /* 0x0000007809177220 */ /* 0x000fe20000400000 */
[----:B------:R-:W-:Y:S01]  /*5b80*/  FFMA.FTZ R6, R5, R6, -0.17900948226451873779 ;  /* 0xbe374e4305067423 */ /* 0x000fe20000010006 */
[----:B------:R-:W-:Y:S01]  /*5b90*/  FMUL R9, R9, R121 ;  /* 0x0000007909097220 */ /* 0x000fe20000400000 */
[----:B------:R-:W-:Y:S01]  /*5ba0*/  F2FP.BF16.F32.PACK_AB R25, R11, R14 ;  /* 0x0000000e0b19723e */ /* 0x000fe200000010ff */
[----:B------:R-:W-:Y:S01]  /*5bb0*/  FFMA.FTZ R3, R2, R3, 0.1716887056827545166 ;  /* 0x3e2fcf2a02037423 */ /* 0x000fe20000010003 */
[C---:B------:R-:W-:Y:S01]  /*5bc0*/  FFMA.FTZ R6, R5.reuse, R6, 0.20512372255325317383 ;  /* 0x3e520bf405067423 */ /* 0x040fe20000010006 */
[----:B------:R-:W-:Y:S01]  /*5bd0*/  F2FP.BF16.F32.PACK_AB R24, R20, R23 ;  /* 0x000000171418723e */ /* 0x000fe200000010ff */
[----:B------:R-:W-:Y:S01]  /*5be0*/  BAR.SYNC.DEFER_BLOCKING 0x0 ;  /* 0x0000000000007b1d */ /* 0x000fe20000010000 */
[----:B------:R-:W-:Y:S01]  /*5bf0*/  F2FP.BF16.F32.PACK_AB R15, R10, R15 ;  /* 0x0000000f0a0f723e */ /* 0x000fe200000010ff */
[----:B------:R-:W-:Y:S01]  /*5c00*/  FFMA.FTZ R6, R5, R6, -0.24046532809734344482 ;  /* 0xbe763c8b05067423 */ /* 0x000fe20000010006 */
[----:B------:R-:W-:Y:S01]  /*5c10*/  F2FP.BF16.F32.PACK_AB R14, R18, R9 ;  /* 0x00000009120e723e */ /* 0x000fe200000010ff */
[----:B------:R-:W-:Y:S01]  /*5c20*/  FFMA.FTZ R3, R2, R3, -0.17900948226451873779 ;  /* 0xbe374e4302037423 */ /* 0x000fe20000010003 */
[----:B------:R-:W-:Y:S01]  /*5c30*/  F2FP.BF16.F32.PACK_AB R22, R17, R22 ;  /* 0x000000161116723e */ /* 0x000fe200000010ff */
[----:B------:R-:W-:Y:S01]  /*5c40*/  FFMA.FTZ R6, R5, R6, 0.28857114911079406738 ;  /* 0x3e93bf9905067423 */ /* 0x000fe20000010006 */
[----:B------:R-:W-:Y:S01]  /*5c50*/  F2FP.BF16.F32.PACK_AB R23, R8, R13 ;  /* 0x0000000d0817723e */ /* 0x000fe200000010ff */
[----:B------:R-:W-:Y:S01]  /*5c60*/  FFMA.FTZ R3, R2, R3, 0.20512372255325317383 ;  /* 0x3e520bf402037423 */ /* 0x000fe20000010003 */
[----:B------:R-:W-:Y:S01]  /*5c70*/  F2FP.BF16.F32.PACK_AB R17, R7, R12 ;  /* 0x0000000c0711723e */ /* 0x000fe200000010ff */
[C---:B------:R-:W-:Y:S01]  /*5c80*/  FFMA.FTZ R6, R5.reuse, R6, -0.36067417263984680176 ;  /* 0xbeb8aa4905067423 */ /* 0x040fe20000010006 */
[----:B------:R-:W-:Y:S01]  /*5c90*/  F2FP.BF16.F32.PACK_AB R16, R16, R21 ;  /* 0x000000151010723e */ /* 0x000fe200000010ff */
[C---:B------:R-:W-:Y:S01]  /*5ca0*/  FFMA.FTZ R3, R2.reuse, R3, -0.24046532809734344482 ;  /* 0xbe763c8b02037423 */ /* 0x040fe20000010003 */
[----:B------:R-:W0:Y:S01]  /*5cb0*/  LDC R10, c[0x0][0x3e8] ;  /* 0x0000fa00ff0a7b82 */ /* 0x000e220000000800 */
[----:B------:R-:W-:Y:S01]  /*5cc0*/  FFMA.FTZ R6, R5, R6, 0.48089820146560668945 ;  /* 0x3ef6384a05067423 */ /* 0x000fe20000010006 */
[----:B------:R-:W-:Y:S01]  /*5cd0*/  ISETP.GE.U32.AND P1, PT, R29, 0x7f800000, PT ;  /* 0x7f8000001d00780c */ /* 0x000fe20003f26070 */
[C---:B------:R-:W-:Y:S01]  /*5ce0*/  FFMA.FTZ R3, R2.reuse, R3, 0.28857114911079406738 ;  /* 0x3e93bf9902037423 */ /* 0x040fe20000010003 */
[----:B------:R-:W-:Y:S01]  /*5cf0*/  SHF.R.U32.HI R7, RZ, 0x5, R32 ;  /* 0x00000005ff077819 */ /* 0x000fe20000011620 */
[----:B------:R-:W-:Y:S01]  /*5d00*/  FFMA.FTZ R6, R5, R6, -0.72134751081466674805 ;  /* 0xbf38aa3b05067423 */ /* 0x000fe20000010006 */
[----:B----4-:R-:W-:Y:S01]  /*5d10*/  LOP3.LUT R31, R31, 0x1f, R33, 0xf8, !PT ;  /* 0x0000001f1f1f7812 */ /* 0x010fe200078ef821 */
[----:B------:R-:W-:Y:S01]  /*5d20*/  FFMA.FTZ R3, R2, R3, -0.36067417263984680176 ;  /* 0xbeb8aa4902037423 */ /* 0x000fe20000010003 */
[----:B------:R-:W-:Y:S01]  /*5d30*/  SGXT.U32 R7, R7, 0x2 ;  /* 0x000000020707781a */ /* 0x000fe20000000000 */
[C---:B------:R-:W-:Y:S01]  /*5d40*/  FMUL R6, R5.reuse, R6 ;  /* 0x0000000605067220 */ /* 0x040fe20000400000 */
[----:B------:R-:W-:Y:S01]  /*5d50*/  ISETP.GE.U32.AND P2, PT, R30, 0x7f800000, PT ;  /* 0x7f8000001e00780c */ /* 0x000fe20003f46070 */
[----:B------:R-:W-:Y:S01]  /*5d60*/  STS.64 [R26+UR6], R24 ;  /* 0x000000181a007988 */ /* 0x000fe20008000a06 */
[----:B------:R-:W-:Y:S01]  /*5d70*/  FFMA.FTZ R3, R2, R3, 0.48089820146560668945 ;  /* 0x3ef6384a02037423 */ /* 0x000fe20000010003 */
[C---:B------:R-:W-:Y:S01]  /*5d80*/  FMUL R6, R5.reuse, R6 ;  /* 0x0000000605067220 */ /* 0x040fe20000400000 */
[----:B------:R-:W-:Y:S01]  /*5d90*/  LEA.HI R9, R32, 0x1c, RZ, 0x1b ;  /* 0x0000001c20097811 */ /* 0x000fe200078fd8ff */
[----:B------:R1:W-:Y:S01]  /*5da0*/  STS.64 [R26+UR6+0x100], R14 ;  /* 0x0001000e1a007988 */ /* 0x0003e20008000a06 */
[----:B------:R-:W-:Y:S01]  /*5db0*/  FFMA.FTZ R3, R2, R3, -0.72134751081466674805 ;  /* 0xbf38aa3b02037423 */ /* 0x000fe20000010003 */
[----:B------:R-:W-:Y:S01]  /*5dc0*/  FFMA.FTZ R5, R5, 1.4426950216293334961, R6 ;  /* 0x3fb8aa3b05057823 */ /* 0x000fe20000010006 */
[----:B------:R-:W-:-:S02]  /*5dd0*/  LOP3.LUT R6, R27, 0x8, RZ, 0x3c, !PT ;  /* 0x000000081b067812 */ /* 0x000fc400078e3cff */
[----:B------:R-:W-:Y:S01]  /*5de0*/  FMUL R3, R2, R3 ;  /* 0x0000000302037220 */ /* 0x000fe20000400000 */
[----:B------:R-:W-:Y:S01]  /*5df0*/  FADD R18, R4, R5 ;  /* 0x0000000504127221 */ /* 0x000fe20000000000 */
[----:B------:R-:W-:Y:S02]  /*5e00*/  @P1 MOV R5, 0x7f800000 ;  /* 0x7f80000000051802 */ /* 0x000fe40000000f00 */
[----:B------:R-:W-:Y:S01]  /*5e10*/  FMUL R3, R2, R3 ;  /* 0x0000000302037220 */ /* 0x000fe20000400000 */
[-C--:B0-----:R-:W-:Y:S01]  /*5e20*/  IMAD R4, R7, R10.reuse, RZ ;  /* 0x0000000a07047224 */ /* 0x081fe200078e02ff */
[----:B------:R-:W-:Y:S01]  /*5e30*/  FSETP.NEU.AND P0, PT, R29, RZ, PT ;  /* 0x000000ff1d00720b */ /* 0x000fe20003f0d000 */
[----:B-1----:R-:W0:Y:S01]  /*5e40*/  LDC.64 R14, c[0x0][0x398] ;  /* 0x0000e600ff0e7b82 */ /* 0x002e220000000a00 */
[----:B------:R-:W-:Y:S01]  /*5e50*/  LOP3.LUT R26, R26, 0x8, RZ, 0x3c, !PT ;  /* 0x000000081a1a7812 */ /* 0x000fe200078e3cff */
[----:B------:R-:W-:Y:S01]  /*5e60*/  FFMA.FTZ R3, R2, 1.4426950216293334961, R3 ;  /* 0x3fb8aa3b02037823 */ /* 0x000fe20000010003 */
[----:B------:R-:W-:Y:S01]  /*5e70*/  IMAD R2, R31, UR5, RZ ;  /* 0x000000051f027c24 */ /* 0x000fe2000f8e02ff */
[----:B------:R-:W-:Y:S01]  /*5e80*/  UIMAD.WIDE UR4, UR4, 0x2, URZ ;  /* 0x00000002040478a5 */ /* 0x000fe2000f8e02ff */
[----:B------:R-:W-:Y:S01]  /*5e90*/  IMAD R8, R9, R10, RZ ;  /* 0x0000000a09087224 */ /* 0x000fe200078e02ff */
[----:B------:R1:W-:Y:S01]  /*5ea0*/  STS.64 [R26+UR6+0x400], R22 ;  /* 0x000400161a007988 */ /* 0x0003e20008000a06 */
[----:B------:R-:W-:Y:S01]  /*5eb0*/  FADD R0, R0, R3 ;  /* 0x0000000300007221 */ /* 0x000fe20000000000 */
[----:B------:R-:W-:Y:S01]  /*5ec0*/  @P1 FFMA.FTZ R0, R29, R5, +INF ;  /* 0x7f8000001d001423 */ /* 0x000fe20000010005 */
[----:B------:R-:W-:Y:S01]  /*5ed0*/  IMAD R5, R10, 0x4, R4 ;  /* 0x000000040a057824 */ /* 0x000fe200078e0204 */
[----:B------:R2:W-:Y:S01]  /*5ee0*/  STS.64 [R26+UR6+0x500], R16 ;  /* 0x000500101a007988 */ /* 0x0005e20008000a06 */
[----:B------:R-:W-:-:S02]  /*5ef0*/  IMAD.SHL.U32 R3, R2, 0x2, RZ ;  /* 0x0000000202037824 */ /* 0x000fc400078e00ff */
[----:B------:R-:W-:Y:S01]  /*5f00*/  IMAD.HI R2, R2, 0x2, RZ ;  /* 0x0000000202027827 */ /* 0x000fe200078e02ff */
[----:B------:R-:W-:Y:S01]  /*5f10*/  BAR.SYNC.DEFER_BLOCKING 0x0 ;  /* 0x0000000000007b1d */ /* 0x000fe20000010000 */
[----:B------:R-:W-:-:S05]  /*5f20*/  LEA R7, R10, R5, 0x2 ;  /* 0x000000050a077211 */ /* 0x000fca00078e10ff */
[C---:B------:R-:W-:Y:S01]  /*5f30*/  IMAD R9, R10.reuse, 0x4, R7 ;  /* 0x000000040a097824 */ /* 0x040fe200078e0207 */
[----:B------:R-:W3:Y:S01]  /*5f40*/  LDCU UR4, c[0x0][0x3ec] ;  /* 0x00007d80ff0477ac */ /* 0x000ee20008000800 */
[----:B0-----:R-:W-:Y:S01]  /*5f50*/  IADD3 R14, P1, P3, R3, UR8, R14 ;  /* 0x00000008030e7c10 */ /* 0x001fe2000fb3e00e */
[----:B------:R-:W-:Y:S02]  /*5f60*/  @P2 IMAD.MOV.U32 R3, RZ, RZ, 0x7f800000 ;  /* 0x7f800000ff032424 */ /* 0x000fe400078e00ff */
[----:B------:R-:W-:Y:S02]  /*5f70*/  LEA R11, R10, R9, 0x2 ;  /* 0x000000090a0b7211 */ /* 0x000fe400078e10ff */
[----:B-1----:R-:W-:Y:S01]  /*5f80*/  IADD3.X R22, PT, PT, R2, UR5, R15, P1, P3 ;  /* 0x0000000502167c10 */ /* 0x002fe20008fe640f */
[----:B------:R-:W-:Y:S01]  /*5f90*/  @P2 FFMA.FTZ R18, R30, R3, +INF ;  /* 0x7f8000001e122423 */ /* 0x000fe20000010003 */
[-C--:B------:R-:W-:Y:S01]  /*5fa0*/  LEA R2, P3, R4, R14.reuse, 0x1 ;  /* 0x0000000e04027211 */ /* 0x080fe200078608ff */
[----:B------:R-:W-:Y:S01]  /*5fb0*/  IMAD R13, R10, 0x4, R11 ;  /* 0x000000040a0d7824 */ /* 0x000fe200078e020b */
[----:B--2---:R-:W-:-:S02]  /*5fc0*/  LEA R16, P4, R8, R14, 0x1 ;  /* 0x0000000e08107211 */ /* 0x004fc400078808ff */
[----:B------:R-:W-:Y:S01]  /*5fd0*/  LEA.HI.X.SX32 R3, R4, R22, 0x1, P3 ;  /* 0x0000001604037211 */ /* 0x000fe200018f0eff */
[----:B------:R-:W-:Y:S01]  /*5fe0*/  IMAD R15, R10, 0x4, R13 ;  /* 0x000000040a0f7824 */ /* 0x000fe200078e020d */
[C---:B------:R-:W-:Y:S01]  /*5ff0*/  LEA R4, P2, R5.reuse, R14, 0x1 ;  /* 0x0000000e05047211 */ /* 0x040fe200078408ff */
[----:B------:R-:W0:Y:S01]  /*6000*/  LDS.64 R26, [R27+UR6] ;  /* 0x000000061b1a7984 */ /* 0x000e220008000a00 */
[-C--:B------:R-:W-:Y:S01]  /*6010*/  LEA.HI.X.SX32 R17, R8, R22.reuse, 0x1, P4 ;  /* 0x0000001608117211 */ /* 0x080fe200020f0eff */
[----:B---3--:R-:W-:Y:S01]  /*6020*/  UIMAD UR4, UR7, UR4, URZ ;  /* 0x00000004070472a4 */ /* 0x008fe2000f8e02ff */
[----:B------:R-:W-:Y:S01]  /*6030*/  LEA.HI.X.SX32 R5, R5, R22, 0x1, P2 ;  /* 0x0000001605057211 */ /* 0x000fe200010f0eff */
[----:B------:R1:W2:Y:S01]  /*6040*/  LDS.64 R20, [R6+UR6] ;  /* 0x0000000606147984 */ /* 0x0002a20008000a00 */
[-C--:B------:R-:W-:Y:S01]  /*6050*/  LEA R8, P2, R9, R14.reuse, 0x1 ;  /* 0x0000000e09087211 */ /* 0x080fe200078408ff */
[----:B------:R-:W-:Y:S01]  /*6060*/  USHF.L.U32 UR7, UR4, 0x2, URZ ;  /* 0x0000000204077899 */ /* 0x000fe200080006ff */
[----:B------:R-:W-:Y:S01]  /*6070*/  LEA R12, P4, R13, R14, 0x1 ;  /* 0x0000000e0d0c7211 */ /* 0x000fe200078808ff */
[----:B------:R-:W-:Y:S01]  /*6080*/  UIMAD.WIDE UR4, UR4, 0x4, URZ ;  /* 0x00000004040478a5 */ /* 0x000fe2000f8e02ff */
[----:B------:R-:W-:-:S02]  /*6090*/  LEA.HI.X.SX32 R9, R9, R22, 0x1, P2 ;  /* 0x0000001609097211 */ /* 0x000fc400010f0eff */
[----:B------:R-:W-:Y:S02]  /*60a0*/  LEA.HI.X.SX32 R13, R13, R22, 0x1, P4 ;  /* 0x000000160d0d7211 */ /* 0x000fe400020f0eff */
[C---:B-1----:R-:W-:Y:S02]  /*60b0*/  LEA R6, P3, R7.reuse, R14, 0x1 ;  /* 0x0000000e07067211 */ /* 0x042fe400078608ff */
[----:B------:R-:W-:Y:S02]  /*60c0*/  FSETP.NEU.AND P1, PT, R30, RZ, PT ;  /* 0x000000ff1e00720b */ /* 0x000fe40003f2d000 */
[----:B------:R-:W-:Y:S02]  /*60d0*/  LEA.HI.X.SX32 R7, R7, R22, 0x1, P3 ;  /* 0x0000001607077211 */ /* 0x000fe400018f0eff */
[-C--:B------:R-:W-:Y:S02]  /*60e0*/  LEA R10, P3, R11, R14.reuse, 0x1 ;  /* 0x0000000e0b0a7211 */ /* 0x080fe400078608ff */
[----:B------:R-:W-:-:S02]  /*60f0*/  LEA R14, P5, R15, R14, 0x1 ;  /* 0x0000000e0f0e7211 */ /* 0x000fc400078a08ff */
[-C--:B------:R-:W-:Y:S02]  /*6100*/  LEA.HI.X.SX32 R11, R11, R22.reuse, 0x1, P3 ;  /* 0x000000160b0b7211 */ /* 0x080fe400018f0eff */
[----:B------:R-:W-:Y:S02]  /*6110*/  LEA.HI.X.SX32 R15, R15, R22, 0x1, P5 ;  /* 0x000000160f0f7211 */ /* 0x000fe400028f0eff */
[----:B------:R-:W-:Y:S01]  /*6120*/  FSEL R18, R18, -INF , P1 ;  /* 0xff80000012127808 */ /* 0x000fe20000800000 */
[----:B------:R-:W1:Y:S04]  /*6130*/  LDC.64 R22, c[0x0][0x3a0] ;  /* 0x0000e800ff167b82 */ /* 0x000e680000000a00 */
[----:B------:R-:W-:Y:S01]  /*6140*/  FFMA R53, R18, 0.69314718246459960938, R19 ;  /* 0x3f31721812357823 */ /* 0x000fe20000000013 */
[----:B0-----:R0:W-:Y:S01]  /*6150*/  STG.E.U16 desc[UR10][R2.64], R26 ;  /* 0x0000001a02007986 */ /* 0x0011e2000c10150a */
[----:B------:R-:W-:-:S03]  /*6160*/  PRMT R24, R26, 0x7632, R24 ;  /* 0x000076321a187816 */ /* 0x000fc60000000018 */
[----:B--2---:R2:W-:Y:S04]  /*6170*/  STG.E.U16 desc[UR10][R4.64], R20 ;  /* 0x0000001404007986 */ /* 0x0045e8000c10150a */
[----:B------:R3:W-:Y:S01]  /*6180*/  STG.E.U16 desc[UR10][R6.64], R24 ;  /* 0x0000001806007986 */ /* 0x0007e2000c10150a */
[----:B0-----:R-:W-:Y:S01]  /*6190*/  FSEL R3, R0, -INF , P0 ;  /* 0xff80000000037808 */ /* 0x001fe20000000000 */
[----:B------:R-:W-:Y:S01]  /*61a0*/  IMAD.HI R0, R31, 0x4, RZ ;  /* 0x000000041f007827 */ /* 0x000fe200078e02ff */
[----:B------:R-:W-:Y:S02]  /*61b0*/  LOP3.LUT P0, RZ, R32, 0x60, RZ, 0xc0, !PT ;  /* 0x0000006020ff7812 */ /* 0x000fe4000780c0ff */
[----:B--2---:R-:W-:Y:S01]  /*61c0*/  PRMT R5, R20, 0x7632, R5 ;  /* 0x0000763214057816 */ /* 0x004fe20000000005 */
[----:B------:R-:W-:Y:S01]  /*61d0*/  FFMA R52, R3, 0.69314718246459960938, R52 ;  /* 0x3f31721803347823 */ /* 0x000fe20000000034 */
[----:B------:R-:W-:Y:S01]  /*61e0*/  SHF.L.U32 R4, R32, 0x1, RZ ;  /* 0x0000000120047819 */ /* 0x000fe200000006ff */
[----:B------:R-:W-:Y:S01]  /*61f0*/  IMAD.SHL.U32 R3, R31, 0x4, RZ ;  /* 0x000000041f037824 */ /* 0x000fe200078e00ff */
[----:B---3--:R-:W-:Y:S01]  /*6200*/  PRMT R7, R27, 0x7632, R7 ;  /* 0x000076321b077816 */ /* 0x008fe20000000007 */
[----:B------:R0:W-:Y:S01]  /*6210*/  STG.E.U16 desc[UR10][R8.64], R5 ;  /* 0x0000000508007986 */ /* 0x0001e2000c10150a */
[----:B------:R-:W-:-:S02]  /*6220*/  LOP3.LUT R4, R4, 0x78, RZ, 0xc0, !PT ;  /* 0x0000007804047812 */ /* 0x000fc400078ec0ff */
[----:B-1----:R-:W-:Y:S01]  /*6230*/  IADD3 R2, P1, P2, R3, UR7, R22 ;  /* 0x0000000703027c10 */ /* 0x002fe2000fa3e016 */
[----:B------:R1:W-:Y:S03]  /*6240*/  STG.E.U16 desc[UR10][R10.64], R27 ;  /* 0x0000001b0a007986 */ /* 0x0003e6000c10150a */
[----:B------:R-:W-:Y:S01]  /*6250*/  IADD3.X R3, PT, PT, R0, UR5, R23, P1, P2 ;  /* 0x0000000500037c10 */ /* 0x000fe20008fe4417 */
[----:B------:R1:W-:Y:S01]  /*6260*/  STG.E.U16 desc[UR10][R12.64], R21 ;  /* 0x000000150c007986 */ /* 0x0003e2000c10150a */
[----:B0-----:R-:W-:-:S03]  /*6270*/  PRMT R9, R21, 0x7632, R9 ;  /* 0x0000763215097816 */ /* 0x001fc60000000009 */
[----:B------:R1:W-:Y:S04]  /*6280*/  STG.E.U16 desc[UR10][R14.64], R7 ;  /* 0x000000070e007986 */ /* 0x0003e8000c10150a */
[----:B------:R1:W-:Y:S01]  /*6290*/  STG.E.U16 desc[UR10][R16.64], R9 ;  /* 0x0000000910007986 */ /* 0x0003e2000c10150a */
[----:B------:R-:W-:Y:S06]  /*62a0*/  BAR.SYNC.DEFER_BLOCKING 0x0 ;  /* 0x0000000000007b1d */ /* 0x000fec0000010000 */
[----:B------:R1:W-:Y:S02]  /*62b0*/  STS.64 [R4+UR6], R52 ;  /* 0x0000003404007988 */ /* 0x0003e40008000a06 */
[----:B------:R-:W-:Y:S06]  /*62c0*/  BAR.SYNC.DEFER_BLOCKING 0x0 ;  /* 0x0000000000007b1d */ /* 0x000fec0000010000 */
[----:B------:R-:W-:Y:S05]  /*62d0*/  @P0 EXIT ;  /* 0x000000000000094d */ /* 0x000fea0003800000 */
[----:B------:R-:W0:Y:S04]  /*62e0*/  LDS R5, [R28] ;  /* 0x000000001c057984 */ /* 0x000e280000000800 */
[----:B0-----:R-:W-:Y:S01]  /*62f0*/  STG.E desc[UR10][R2.64], R5 ;  /* 0x0000000502007986 */ /* 0x001fe2000c10190a */
[----:B------:R-:W-:Y:S05]  /*6300*/  EXIT ;  /* 0x000000000000794d */ /* 0x000fea0003800000 */
.L_x_2:
[----:B------:R-:W-:-:S00]  /*6310*/  BRA `(.L_x_2) ;  /* 0xfffffffc00fc7947 */ /* 0x000fc0000383ffff */
[----:B------:R-:W-:-:S00]  /*6320*/  NOP ;  /* 0x0000000000007918 */ /* 0x000fc00000000000 */
        /* <DEDUP_REMOVED lines=13> */
.L_x_3:


//--------------------- .nv.global.init           --------------------------
	.section	.nv.global.init,"aw",@progbits
.nv.global.init:
	.type		_$_str,@object
	.size		_$_str,(.L_0 - _$_str)
_$_str:
        /*0000*/ 	.byte	0x5f, 0x5f, 0x43, 0x55, 0x44, 0x41, 0x5f, 0x46, 0x54, 0x5a, 0x00
.L_0:


//--------------------- .nv.shared.attn_fwd       --------------------------
	.section	.nv.shared.attn_fwd,"aw",@nobits
	.sectionflags	@""
	.align	16
	.zero		1024


//--------------------- .nv.shared.reserved.0     --------------------------
	.section	.nv.shared.reserved.0,"aw",@nobits
	.weak		__nv_reservedSMEM_offset_0_alias
	.size		__nv_reservedSMEM_offset_0_alias, 0, 64
	.other		__nv_reservedSMEM_offset_0_alias,@"STO_CUDA_RESERVED_SHARED STV_DEFAULT"
__nv_reservedSMEM_offset_0_alias:
	.zero		0
	.zero		64


//--------------------- .nv.constant0.attn_fwd    --------------------------
	.section	.nv.constant0.attn_fwd,"a",@progbits
	.sectionflags	@""
	.align	4
.nv.constant0.attn_fwd:
	.zero		1032


//--------------------- SYMBOLS --------------------------

	.type		.nv.reservedSmem.offset0,@object
	.size		.nv.reservedSmem.offset0,0x4
	.type		.nv.reservedSmem.cap,@object
	.size		.nv.reservedSmem.cap,0x4
